//
// Generated by NVIDIA NVVM Compiler
//
// Compiler Build ID: CL-36424714
// Cuda compilation tools, release 13.0, V13.0.88
// Based on NVVM 20.0.0
//

.version 9.0
.target sm_100
.address_size 64

	// .globl	_Z15updateCentroidsPdS_PiS0_iii

.visible .entry _Z15updateCentroidsPdS_PiS0_iii(
	.param .u64 .ptr .align 1 _Z15updateCentroidsPdS_PiS0_iii_param_0,
	.param .u64 .ptr .align 1 _Z15updateCentroidsPdS_PiS0_iii_param_1,
	.param .u64 .ptr .align 1 _Z15updateCentroidsPdS_PiS0_iii_param_2,
	.param .u64 .ptr .align 1 _Z15updateCentroidsPdS_PiS0_iii_param_3,
	.param .u32 _Z15updateCentroidsPdS_PiS0_iii_param_4,
	.param .u32 _Z15updateCentroidsPdS_PiS0_iii_param_5,
	.param .u32 _Z15updateCentroidsPdS_PiS0_iii_param_6
)
{
	.reg .pred 	%p<23>;
	.reg .b32 	%r<109>;
	.reg .b64 	%rd<113>;
	.reg .b64 	%fd<91>;

	ld.param.u64 	%rd16, [_Z15updateCentroidsPdS_PiS0_iii_param_0];
	ld.param.u64 	%rd17, [_Z15updateCentroidsPdS_PiS0_iii_param_1];
	ld.param.u64 	%rd15, [_Z15updateCentroidsPdS_PiS0_iii_param_2];
	ld.param.u64 	%rd18, [_Z15updateCentroidsPdS_PiS0_iii_param_3];
	ld.param.u32 	%r33, [_Z15updateCentroidsPdS_PiS0_iii_param_4];
	ld.param.u32 	%r34, [_Z15updateCentroidsPdS_PiS0_iii_param_5];
	ld.param.u32 	%r35, [_Z15updateCentroidsPdS_PiS0_iii_param_6];
	cvta.to.global.u64 	%rd1, %rd16;
	cvta.to.global.u64 	%rd2, %rd17;
	cvta.to.global.u64 	%rd19, %rd18;
	mov.u32 	%r36, %ctaid.y;
	mov.u32 	%r37, %ntid.y;
	mov.u32 	%r38, %tid.y;
	mad.lo.s32 	%r1, %r36, %r37, %r38;
	setp.ge.s32 	%p1, %r1, %r35;
	mul.wide.u32 	%rd20, %r1, 4;
	add.s64 	%rd3, %rd19, %rd20;
	@%p1 bra 	$L__BB0_16;
	ld.global.u32 	%r39, [%rd3];
	setp.lt.s32 	%p2, %r39, 1;
	@%p2 bra 	$L__BB0_16;
	setp.lt.s32 	%p3, %r34, 1;
	mul.lo.s32 	%r2, %r34, %r1;
	@%p3 bra 	$L__BB0_16;
	add.s32 	%r3, %r34, -1;
	and.b32  	%r4, %r34, 7;
	and.b32  	%r5, %r34, 3;
	and.b32  	%r6, %r34, 2147483640;
	and.b32  	%r7, %r34, 1;
	neg.s32 	%r8, %r6;
	cvt.u64.u32 	%rd4, %r2;
	mul.wide.u32 	%rd21, %r2, 8;
	add.s64 	%rd22, %rd21, %rd2;
	add.s64 	%rd5, %rd22, 32;
	mul.lo.s32 	%r100, %r33, %r1;
	cvta.to.global.u64 	%rd6, %rd15;
	mov.b32 	%r99, 0;
$L__BB0_4:
	setp.lt.u32 	%p4, %r3, 7;
	mul.wide.s32 	%rd23, %r100, 4;
	add.s64 	%rd7, %rd6, %rd23;
	mov.b32 	%r103, 0;
	@%p4 bra 	$L__BB0_7;
	mov.b64 	%rd111, 0;
	mov.u64 	%rd110, %rd5;
	mov.u32 	%r101, %r8;
$L__BB0_6:
	.pragma "nounroll";
	cvt.u32.u64 	%r42, %rd111;
	ld.global.u32 	%r43, [%rd7];
	mad.lo.s32 	%r44, %r43, %r34, %r42;
	mul.wide.s32 	%rd25, %r44, 8;
	add.s64 	%rd26, %rd1, 56;
	add.s64 	%rd27, %rd26, %rd25;
	ld.global.f64 	%fd1, [%rd27+-56];
	ld.global.f64 	%fd2, [%rd110+-32];
	add.f64 	%fd3, %fd1, %fd2;
	st.global.f64 	[%rd110+-32], %fd3;
	ld.global.u32 	%r45, [%rd7];
	mul.lo.s32 	%r46, %r45, %r34;
	cvt.s64.s32 	%rd28, %r46;
	add.s64 	%rd29, %rd111, %rd28;
	shl.b64 	%rd30, %rd29, 3;
	add.s64 	%rd31, %rd26, %rd30;
	ld.global.f64 	%fd4, [%rd31+-48];
	ld.global.f64 	%fd5, [%rd110+-24];
	add.f64 	%fd6, %fd4, %fd5;
	st.global.f64 	[%rd110+-24], %fd6;
	ld.global.u32 	%r47, [%rd7];
	mul.lo.s32 	%r48, %r47, %r34;
	cvt.s64.s32 	%rd32, %r48;
	add.s64 	%rd33, %rd111, %rd32;
	shl.b64 	%rd34, %rd33, 3;
	add.s64 	%rd35, %rd26, %rd34;
	ld.global.f64 	%fd7, [%rd35+-40];
	ld.global.f64 	%fd8, [%rd110+-16];
	add.f64 	%fd9, %fd7, %fd8;
	st.global.f64 	[%rd110+-16], %fd9;
	ld.global.u32 	%r49, [%rd7];
	mul.lo.s32 	%r50, %r49, %r34;
	cvt.s64.s32 	%rd36, %r50;
	add.s64 	%rd37, %rd111, %rd36;
	shl.b64 	%rd38, %rd37, 3;
	add.s64 	%rd39, %rd26, %rd38;
	ld.global.f64 	%fd10, [%rd39+-32];
	ld.global.f64 	%fd11, [%rd110+-8];
	add.f64 	%fd12, %fd10, %fd11;
	st.global.f64 	[%rd110+-8], %fd12;
	ld.global.u32 	%r51, [%rd7];
	mul.lo.s32 	%r52, %r51, %r34;
	cvt.s64.s32 	%rd40, %r52;
	add.s64 	%rd41, %rd111, %rd40;
	shl.b64 	%rd42, %rd41, 3;
	add.s64 	%rd43, %rd26, %rd42;
	ld.global.f64 	%fd13, [%rd43+-24];
	ld.global.f64 	%fd14, [%rd110];
	add.f64 	%fd15, %fd13, %fd14;
	st.global.f64 	[%rd110], %fd15;
	ld.global.u32 	%r53, [%rd7];
	mul.lo.s32 	%r54, %r53, %r34;
	cvt.s64.s32 	%rd44, %r54;
	add.s64 	%rd45, %rd111, %rd44;
	shl.b64 	%rd46, %rd45, 3;
	add.s64 	%rd47, %rd26, %rd46;
	ld.global.f64 	%fd16, [%rd47+-16];
	ld.global.f64 	%fd17, [%rd110+8];
	add.f64 	%fd18, %fd16, %fd17;
	st.global.f64 	[%rd110+8], %fd18;
	ld.global.u32 	%r55, [%rd7];
	mul.lo.s32 	%r56, %r55, %r34;
	cvt.s64.s32 	%rd48, %r56;
	add.s64 	%rd49, %rd111, %rd48;
	shl.b64 	%rd50, %rd49, 3;
	add.s64 	%rd51, %rd26, %rd50;
	ld.global.f64 	%fd19, [%rd51+-8];
	ld.global.f64 	%fd20, [%rd110+16];
	add.f64 	%fd21, %fd19, %fd20;
	st.global.f64 	[%rd110+16], %fd21;
	ld.global.u32 	%r57, [%rd7];
	mul.lo.s32 	%r58, %r57, %r34;
	cvt.s64.s32 	%rd52, %r58;
	add.s64 	%rd53, %rd111, %rd52;
	shl.b64 	%rd54, %rd53, 3;
	add.s64 	%rd55, %rd26, %rd54;
	ld.global.f64 	%fd22, [%rd55];
	ld.global.f64 	%fd23, [%rd110+24];
	add.f64 	%fd24, %fd22, %fd23;
	st.global.f64 	[%rd110+24], %fd24;
	add.s64 	%rd111, %rd111, 8;
	add.s32 	%r101, %r101, 8;
	add.s64 	%rd110, %rd110, 64;
	setp.ne.s32 	%p5, %r101, 0;
	mov.u32 	%r103, %r6;
	@%p5 bra 	$L__BB0_6;
$L__BB0_7:
	setp.eq.s32 	%p6, %r4, 0;
	@%p6 bra 	$L__BB0_15;
	add.s32 	%r59, %r4, -1;
	setp.lt.u32 	%p7, %r59, 3;
	@%p7 bra 	$L__BB0_10;
	ld.global.u32 	%r60, [%rd7];
	mad.lo.s32 	%r61, %r60, %r34, %r103;
	mul.wide.s32 	%rd56, %r61, 8;
	add.s64 	%rd57, %rd1, %rd56;
	ld.global.f64 	%fd25, [%rd57];
	add.s32 	%r62, %r103, %r2;
	mul.wide.u32 	%rd58, %r62, 8;
	add.s64 	%rd59, %rd2, %rd58;
	ld.global.f64 	%fd26, [%rd59];
	add.f64 	%fd27, %fd25, %fd26;
	st.global.f64 	[%rd59], %fd27;
	ld.global.u32 	%r63, [%rd7];
	mul.lo.s32 	%r64, %r63, %r34;
	cvt.s64.s32 	%rd60, %r64;
	cvt.u64.u32 	%rd61, %r103;
	add.s64 	%rd62, %rd60, %rd61;
	shl.b64 	%rd63, %rd62, 3;
	add.s64 	%rd64, %rd1, %rd63;
	ld.global.f64 	%fd28, [%rd64+8];
	add.s64 	%rd65, %rd61, %rd4;
	shl.b64 	%rd66, %rd65, 3;
	add.s64 	%rd67, %rd2, %rd66;
	ld.global.f64 	%fd29, [%rd67+8];
	add.f64 	%fd30, %fd28, %fd29;
	st.global.f64 	[%rd67+8], %fd30;
	ld.global.u32 	%r65, [%rd7];
	mul.lo.s32 	%r66, %r65, %r34;
	cvt.s64.s32 	%rd68, %r66;
	add.s64 	%rd69, %rd68, %rd61;
	shl.b64 	%rd70, %rd69, 3;
	add.s64 	%rd71, %rd1, %rd70;
	ld.global.f64 	%fd31, [%rd71+16];
	ld.global.f64 	%fd32, [%rd67+16];
	add.f64 	%fd33, %fd31, %fd32;
	st.global.f64 	[%rd67+16], %fd33;
	ld.global.u32 	%r67, [%rd7];
	mul.lo.s32 	%r68, %r67, %r34;
	cvt.s64.s32 	%rd72, %r68;
	add.s64 	%rd73, %rd72, %rd61;
	shl.b64 	%rd74, %rd73, 3;
	add.s64 	%rd75, %rd1, %rd74;
	ld.global.f64 	%fd34, [%rd75+24];
	ld.global.f64 	%fd35, [%rd67+24];
	add.f64 	%fd36, %fd34, %fd35;
	st.global.f64 	[%rd67+24], %fd36;
	add.s32 	%r103, %r103, 4;
$L__BB0_10:
	setp.eq.s32 	%p8, %r5, 0;
	@%p8 bra 	$L__BB0_15;
	setp.eq.s32 	%p9, %r5, 1;
	@%p9 bra 	$L__BB0_13;
	ld.global.u32 	%r69, [%rd7];
	mad.lo.s32 	%r70, %r69, %r34, %r103;
	mul.wide.s32 	%rd76, %r70, 8;
	add.s64 	%rd77, %rd1, %rd76;
	ld.global.f64 	%fd37, [%rd77];
	add.s32 	%r71, %r103, %r2;
	mul.wide.u32 	%rd78, %r71, 8;
	add.s64 	%rd79, %rd2, %rd78;
	ld.global.f64 	%fd38, [%rd79];
	add.f64 	%fd39, %fd37, %fd38;
	st.global.f64 	[%rd79], %fd39;
	ld.global.u32 	%r72, [%rd7];
	mul.lo.s32 	%r73, %r72, %r34;
	cvt.s64.s32 	%rd80, %r73;
	cvt.u64.u32 	%rd81, %r103;
	add.s64 	%rd82, %rd80, %rd81;
	shl.b64 	%rd83, %rd82, 3;
	add.s64 	%rd84, %rd1, %rd83;
	ld.global.f64 	%fd40, [%rd84+8];
	add.s64 	%rd85, %rd81, %rd4;
	shl.b64 	%rd86, %rd85, 3;
	add.s64 	%rd87, %rd2, %rd86;
	ld.global.f64 	%fd41, [%rd87+8];
	add.f64 	%fd42, %fd40, %fd41;
	st.global.f64 	[%rd87+8], %fd42;
	add.s32 	%r103, %r103, 2;
$L__BB0_13:
	setp.eq.s32 	%p10, %r7, 0;
	@%p10 bra 	$L__BB0_15;
	ld.global.u32 	%r74, [%rd7];
	mad.lo.s32 	%r75, %r74, %r34, %r103;
	mul.wide.s32 	%rd88, %r75, 8;
	add.s64 	%rd89, %rd1, %rd88;
	ld.global.f64 	%fd43, [%rd89];
	add.s32 	%r76, %r103, %r2;
	mul.wide.u32 	%rd90, %r76, 8;
	add.s64 	%rd91, %rd2, %rd90;
	ld.global.f64 	%fd44, [%rd91];
	add.f64 	%fd45, %fd43, %fd44;
	st.global.f64 	[%rd91], %fd45;
$L__BB0_15:
	add.s32 	%r99, %r99, 1;
	add.s32 	%r100, %r100, 1;
	ld.global.u32 	%r77, [%rd3];
	setp.lt.s32 	%p11, %r99, %r77;
	@%p11 bra 	$L__BB0_4;
$L__BB0_16:
	setp.ge.s32 	%p12, %r1, %r35;
	bar.sync 	0;
	setp.lt.s32 	%p13, %r34, 1;
	or.pred  	%p14, %p12, %p13;
	@%p14 bra 	$L__BB0_28;
	mul.lo.s32 	%r21, %r34, %r1;
	add.s32 	%r79, %r34, -1;
	and.b32  	%r22, %r34, 7;
	setp.lt.u32 	%p15, %r79, 7;
	mov.b32 	%r107, 0;
	@%p15 bra 	$L__BB0_20;
	and.b32  	%r107, %r34, 2147483640;
	neg.s32 	%r105, %r107;
	mul.wide.u32 	%rd92, %r21, 8;
	add.s64 	%rd93, %rd92, %rd2;
	add.s64 	%rd112, %rd93, 32;
$L__BB0_19:
	.pragma "nounroll";
	ld.global.f64 	%fd46, [%rd112+-32];
	ld.global.u32 	%r80, [%rd3];
	cvt.rn.f64.s32 	%fd47, %r80;
	div.rn.f64 	%fd48, %fd46, %fd47;
	st.global.f64 	[%rd112+-32], %fd48;
	ld.global.f64 	%fd49, [%rd112+-24];
	ld.global.u32 	%r81, [%rd3];
	cvt.rn.f64.s32 	%fd50, %r81;
	div.rn.f64 	%fd51, %fd49, %fd50;
	st.global.f64 	[%rd112+-24], %fd51;
	ld.global.f64 	%fd52, [%rd112+-16];
	ld.global.u32 	%r82, [%rd3];
	cvt.rn.f64.s32 	%fd53, %r82;
	div.rn.f64 	%fd54, %fd52, %fd53;
	st.global.f64 	[%rd112+-16], %fd54;
	ld.global.f64 	%fd55, [%rd112+-8];
	ld.global.u32 	%r83, [%rd3];
	cvt.rn.f64.s32 	%fd56, %r83;
	div.rn.f64 	%fd57, %fd55, %fd56;
	st.global.f64 	[%rd112+-8], %fd57;
	ld.global.f64 	%fd58, [%rd112];
	ld.global.u32 	%r84, [%rd3];
	cvt.rn.f64.s32 	%fd59, %r84;
	div.rn.f64 	%fd60, %fd58, %fd59;
	st.global.f64 	[%rd112], %fd60;
	ld.global.f64 	%fd61, [%rd112+8];
	ld.global.u32 	%r85, [%rd3];
	cvt.rn.f64.s32 	%fd62, %r85;
	div.rn.f64 	%fd63, %fd61, %fd62;
	st.global.f64 	[%rd112+8], %fd63;
	ld.global.f64 	%fd64, [%rd112+16];
	ld.global.u32 	%r86, [%rd3];
	cvt.rn.f64.s32 	%fd65, %r86;
	div.rn.f64 	%fd66, %fd64, %fd65;
	st.global.f64 	[%rd112+16], %fd66;
	ld.global.f64 	%fd67, [%rd112+24];
	ld.global.u32 	%r87, [%rd3];
	cvt.rn.f64.s32 	%fd68, %r87;
	div.rn.f64 	%fd69, %fd67, %fd68;
	st.global.f64 	[%rd112+24], %fd69;
	add.s32 	%r105, %r105, 8;
	add.s64 	%rd112, %rd112, 64;
	setp.ne.s32 	%p16, %r105, 0;
	@%p16 bra 	$L__BB0_19;
$L__BB0_20:
	setp.eq.s32 	%p17, %r22, 0;
	@%p17 bra 	$L__BB0_28;
	and.b32  	%r28, %r34, 3;
	setp.lt.u32 	%p18, %r22, 4;
	@%p18 bra 	$L__BB0_23;
	add.s32 	%r88, %r107, %r21;
	mul.wide.u32 	%rd94, %r88, 8;
	add.s64 	%rd95, %rd2, %rd94;
	ld.global.f64 	%fd70, [%rd95];
	ld.global.u32 	%r89, [%rd3];
	cvt.rn.f64.s32 	%fd71, %r89;
	div.rn.f64 	%fd72, %fd70, %fd71;
	st.global.f64 	[%rd95], %fd72;
	cvt.u64.u32 	%rd96, %r21;
	cvt.u64.u32 	%rd97, %r107;
	add.s64 	%rd98, %rd97, %rd96;
	shl.b64 	%rd99, %rd98, 3;
	add.s64 	%rd100, %rd2, %rd99;
	ld.global.f64 	%fd73, [%rd100+8];
	ld.global.u32 	%r90, [%rd3];
	cvt.rn.f64.s32 	%fd74, %r90;
	div.rn.f64 	%fd75, %fd73, %fd74;
	st.global.f64 	[%rd100+8], %fd75;
	ld.global.f64 	%fd76, [%rd100+16];
	ld.global.u32 	%r91, [%rd3];
	cvt.rn.f64.s32 	%fd77, %r91;
	div.rn.f64 	%fd78, %fd76, %fd77;
	st.global.f64 	[%rd100+16], %fd78;
	ld.global.f64 	%fd79, [%rd100+24];
	ld.global.u32 	%r92, [%rd3];
	cvt.rn.f64.s32 	%fd80, %r92;
	div.rn.f64 	%fd81, %fd79, %fd80;
	st.global.f64 	[%rd100+24], %fd81;
	add.s32 	%r107, %r107, 4;
$L__BB0_23:
	setp.eq.s32 	%p19, %r28, 0;
	@%p19 bra 	$L__BB0_28;
	setp.eq.s32 	%p20, %r28, 1;
	@%p20 bra 	$L__BB0_26;
	add.s32 	%r93, %r107, %r21;
	mul.wide.u32 	%rd101, %r93, 8;
	add.s64 	%rd102, %rd2, %rd101;
	ld.global.f64 	%fd82, [%rd102];
	ld.global.u32 	%r94, [%rd3];
	cvt.rn.f64.s32 	%fd83, %r94;
	div.rn.f64 	%fd84, %fd82, %fd83;
	st.global.f64 	[%rd102], %fd84;
	cvt.u64.u32 	%rd103, %r21;
	cvt.u64.u32 	%rd104, %r107;
	add.s64 	%rd105, %rd104, %rd103;
	shl.b64 	%rd106, %rd105, 3;
	add.s64 	%rd107, %rd2, %rd106;
	ld.global.f64 	%fd85, [%rd107+8];
	ld.global.u32 	%r95, [%rd3];
	cvt.rn.f64.s32 	%fd86, %r95;
	div.rn.f64 	%fd87, %fd85, %fd86;
	st.global.f64 	[%rd107+8], %fd87;
	add.s32 	%r107, %r107, 2;
$L__BB0_26:
	and.b32  	%r96, %r34, 1;
	setp.eq.b32 	%p21, %r96, 1;
	not.pred 	%p22, %p21;
	@%p22 bra 	$L__BB0_28;
	add.s32 	%r97, %r107, %r21;
	mul.wide.u32 	%rd108, %r97, 8;
	add.s64 	%rd109, %rd2, %rd108;
	ld.global.f64 	%fd88, [%rd109];
	ld.global.u32 	%r98, [%rd3];
	cvt.rn.f64.s32 	%fd89, %r98;
	div.rn.f64 	%fd90, %fd88, %fd89;
	st.global.f64 	[%rd109], %fd90;
$L__BB0_28:
	ret;

}
	// .globl	_Z5UDistiiiPdS_S_
.visible .entry _Z5UDistiiiPdS_S_(
	.param .u32 _Z5UDistiiiPdS_S__param_0,
	.param .u32 _Z5UDistiiiPdS_S__param_1,
	.param .u32 _Z5UDistiiiPdS_S__param_2,
	.param .u64 .ptr .align 1 _Z5UDistiiiPdS_S__param_3,
	.param .u64 .ptr .align 1 _Z5UDistiiiPdS_S__param_4,
	.param .u64 .ptr .align 1 _Z5UDistiiiPdS_S__param_5
)
{
	.reg .pred 	%p<13>;
	.reg .b32 	%r<43>;
	.reg .b64 	%rd<40>;
	.reg .b64 	%fd<84>;

	ld.param.u32 	%r18, [_Z5UDistiiiPdS_S__param_0];
	ld.param.u32 	%r20, [_Z5UDistiiiPdS_S__param_1];
	ld.param.u32 	%r21, [_Z5UDistiiiPdS_S__param_2];
	ld.param.u64 	%rd7, [_Z5UDistiiiPdS_S__param_3];
	ld.param.u64 	%rd8, [_Z5UDistiiiPdS_S__param_4];
	ld.param.u64 	%rd9, [_Z5UDistiiiPdS_S__param_5];
	cvta.to.global.u64 	%rd1, %rd8;
	cvta.to.global.u64 	%rd2, %rd9;
	mov.u32 	%r22, %ctaid.y;
	mov.u32 	%r23, %ntid.y;
	mov.u32 	%r24, %tid.y;
	mad.lo.s32 	%r25, %r22, %r23, %r24;
	mov.u32 	%r26, %ctaid.x;
	mov.u32 	%r27, %ntid.x;
	mov.u32 	%r28, %tid.x;
	mad.lo.s32 	%r2, %r26, %r27, %r28;
	setp.ge.s32 	%p1, %r2, %r20;
	setp.ge.s32 	%p2, %r25, %r21;
	or.pred  	%p3, %p1, %p2;
	@%p3 bra 	$L__BB1_14;
	mul.lo.s32 	%r3, %r2, %r18;
	mul.lo.s32 	%r4, %r25, %r18;
	setp.lt.s32 	%p4, %r18, 1;
	mov.f64 	%fd83, 0d0000000000000000;
	@%p4 bra 	$L__BB1_13;
	and.b32  	%r5, %r18, 7;
	setp.lt.u32 	%p5, %r18, 8;
	mov.f64 	%fd83, 0d0000000000000000;
	mov.b32 	%r41, 0;
	@%p5 bra 	$L__BB1_5;
	and.b32  	%r41, %r18, 2147483640;
	neg.s32 	%r39, %r41;
	add.s64 	%rd3, %rd2, 32;
	mul.wide.u32 	%rd10, %r4, 8;
	add.s64 	%rd11, %rd10, %rd1;
	add.s64 	%rd39, %rd11, 32;
	mov.f64 	%fd83, 0d0000000000000000;
	mov.u32 	%r38, %r3;
$L__BB1_4:
	.pragma "nounroll";
	mul.wide.s32 	%rd12, %r38, 8;
	add.s64 	%rd13, %rd3, %rd12;
	ld.global.f64 	%fd17, [%rd13+-32];
	ld.global.f64 	%fd18, [%rd39+-32];
	sub.f64 	%fd19, %fd17, %fd18;
	fma.rn.f64 	%fd20, %fd19, %fd19, %fd83;
	ld.global.f64 	%fd21, [%rd13+-24];
	ld.global.f64 	%fd22, [%rd39+-24];
	sub.f64 	%fd23, %fd21, %fd22;
	fma.rn.f64 	%fd24, %fd23, %fd23, %fd20;
	ld.global.f64 	%fd25, [%rd13+-16];
	ld.global.f64 	%fd26, [%rd39+-16];
	sub.f64 	%fd27, %fd25, %fd26;
	fma.rn.f64 	%fd28, %fd27, %fd27, %fd24;
	ld.global.f64 	%fd29, [%rd13+-8];
	ld.global.f64 	%fd30, [%rd39+-8];
	sub.f64 	%fd31, %fd29, %fd30;
	fma.rn.f64 	%fd32, %fd31, %fd31, %fd28;
	ld.global.f64 	%fd33, [%rd13];
	ld.global.f64 	%fd34, [%rd39];
	sub.f64 	%fd35, %fd33, %fd34;
	fma.rn.f64 	%fd36, %fd35, %fd35, %fd32;
	ld.global.f64 	%fd37, [%rd13+8];
	ld.global.f64 	%fd38, [%rd39+8];
	sub.f64 	%fd39, %fd37, %fd38;
	fma.rn.f64 	%fd40, %fd39, %fd39, %fd36;
	ld.global.f64 	%fd41, [%rd13+16];
	ld.global.f64 	%fd42, [%rd39+16];
	sub.f64 	%fd43, %fd41, %fd42;
	fma.rn.f64 	%fd44, %fd43, %fd43, %fd40;
	ld.global.f64 	%fd45, [%rd13+24];
	ld.global.f64 	%fd46, [%rd39+24];
	sub.f64 	%fd47, %fd45, %fd46;
	fma.rn.f64 	%fd83, %fd47, %fd47, %fd44;
	add.s32 	%r39, %r39, 8;
	add.s32 	%r38, %r38, 8;
	add.s64 	%rd39, %rd39, 64;
	setp.ne.s32 	%p6, %r39, 0;
	@%p6 bra 	$L__BB1_4;
$L__BB1_5:
	setp.eq.s32 	%p7, %r5, 0;
	@%p7 bra 	$L__BB1_13;
	and.b32  	%r13, %r18, 3;
	setp.lt.u32 	%p8, %r5, 4;
	@%p8 bra 	$L__BB1_8;
	add.s32 	%r30, %r41, %r3;
	mul.wide.s32 	%rd14, %r30, 8;
	add.s64 	%rd15, %rd2, %rd14;
	ld.global.f64 	%fd49, [%rd15];
	add.s32 	%r31, %r41, %r4;
	mul.wide.u32 	%rd16, %r31, 8;
	add.s64 	%rd17, %rd1, %rd16;
	ld.global.f64 	%fd50, [%rd17];
	sub.f64 	%fd51, %fd49, %fd50;
	fma.rn.f64 	%fd52, %fd51, %fd51, %fd83;
	ld.global.f64 	%fd53, [%rd15+8];
	cvt.u64.u32 	%rd18, %r4;
	cvt.u64.u32 	%rd19, %r41;
	add.s64 	%rd20, %rd19, %rd18;
	shl.b64 	%rd21, %rd20, 3;
	add.s64 	%rd22, %rd1, %rd21;
	ld.global.f64 	%fd54, [%rd22+8];
	sub.f64 	%fd55, %fd53, %fd54;
	fma.rn.f64 	%fd56, %fd55, %fd55, %fd52;
	ld.global.f64 	%fd57, [%rd15+16];
	ld.global.f64 	%fd58, [%rd22+16];
	sub.f64 	%fd59, %fd57, %fd58;
	fma.rn.f64 	%fd60, %fd59, %fd59, %fd56;
	ld.global.f64 	%fd61, [%rd15+24];
	ld.global.f64 	%fd62, [%rd22+24];
	sub.f64 	%fd63, %fd61, %fd62;
	fma.rn.f64 	%fd83, %fd63, %fd63, %fd60;
	add.s32 	%r41, %r41, 4;
$L__BB1_8:
	setp.eq.s32 	%p9, %r13, 0;
	@%p9 bra 	$L__BB1_13;
	setp.eq.s32 	%p10, %r13, 1;
	@%p10 bra 	$L__BB1_11;
	add.s32 	%r32, %r41, %r3;
	mul.wide.s32 	%rd23, %r32, 8;
	add.s64 	%rd24, %rd2, %rd23;
	ld.global.f64 	%fd65, [%rd24];
	add.s32 	%r33, %r41, %r4;
	mul.wide.u32 	%rd25, %r33, 8;
	add.s64 	%rd26, %rd1, %rd25;
	ld.global.f64 	%fd66, [%rd26];
	sub.f64 	%fd67, %fd65, %fd66;
	fma.rn.f64 	%fd68, %fd67, %fd67, %fd83;
	ld.global.f64 	%fd69, [%rd24+8];
	cvt.u64.u32 	%rd27, %r4;
	cvt.u64.u32 	%rd28, %r41;
	add.s64 	%rd29, %rd28, %rd27;
	shl.b64 	%rd30, %rd29, 3;
	add.s64 	%rd31, %rd1, %rd30;
	ld.global.f64 	%fd70, [%rd31+8];
	sub.f64 	%fd71, %fd69, %fd70;
	fma.rn.f64 	%fd83, %fd71, %fd71, %fd68;
	add.s32 	%r41, %r41, 2;
$L__BB1_11:
	and.b32  	%r34, %r18, 1;
	setp.eq.b32 	%p11, %r34, 1;
	not.pred 	%p12, %p11;
	@%p12 bra 	$L__BB1_13;
	add.s32 	%r35, %r41, %r3;
	mul.wide.s32 	%rd32, %r35, 8;
	add.s64 	%rd33, %rd2, %rd32;
	ld.global.f64 	%fd72, [%rd33];
	add.s32 	%r36, %r41, %r4;
	mul.wide.u32 	%rd34, %r36, 8;
	add.s64 	%rd35, %rd1, %rd34;
	ld.global.f64 	%fd73, [%rd35];
	sub.f64 	%fd74, %fd72, %fd73;
	fma.rn.f64 	%fd83, %fd74, %fd74, %fd83;
$L__BB1_13:
	sqrt.rn.f64 	%fd75, %fd83;
	mad.lo.s32 	%r37, %r21, %r2, %r25;
	cvta.to.global.u64 	%rd36, %rd7;
	mul.wide.s32 	%rd37, %r37, 8;
	add.s64 	%rd38, %rd36, %rd37;
	st.global.f64 	[%rd38], %fd75;
$L__BB1_14:
	ret;

}


// ===== COMPILED SASS (sm_100) =====

	.target	sm_100

	.elftype	@"ET_EXEC"


//--------------------- .note.nv.tkinfo           --------------------------
	.section	.note.nv.tkinfo,"",@"SHT_NOTE"
	.sectionflags	@"SHF_NOTE_NV_TKINFO"
	.tkinfo
        /*0018*/ 	.word	0x00000002
        /*0030*/ 	.string	""
        /*0030*/ 	.string	"ptxas"
        /*0030*/ 	.string	"Cuda compilation tools, release 13.0, V13.0.88"
        /*0030*/ 	.string	"Build cuda_13.0.r13.0/compiler.36424714_0"
        /*0030*/ 	.string	"-arch sm_100 -m 64 "



//--------------------- .note.nv.cuinfo           --------------------------
	.section	.note.nv.cuinfo,"",@"SHT_NOTE"
	.sectionflags	@"SHF_NOTE_NV_CUINFO"
        /*0018*/ 	.short	0x0002
        /*001a*/ 	.short	0x0064
        /*001c*/ 	.short	0x0082
	.zero		2


//--------------------- .nv.info                  --------------------------
	.section	.nv.info,"",@"SHT_CUDA_INFO"
	.align	4


	//----- nvinfo : EIATTR_REGCOUNT
	.align		4
        /*0000*/ 	.byte	0x04, 0x2f
        /*0002*/ 	.short	(.L_1 - .L_0)
	.align		4
.L_0:
        /*0004*/ 	.word	index@(_Z15updateCentroidsPdS_PiS0_iii)
        /*0008*/ 	.word	0x00000020


	//----- nvinfo : EIATTR_FRAME_SIZE
	.align		4
.L_1:
        /*000c*/ 	.byte	0x04, 0x11
        /*000e*/ 	.short	(.L_3 - .L_2)
	.align		4
.L_2:
        /*0010*/ 	.word	index@($__internal_1_$__cuda_sm20_div_rn_f64_full)
        /*0014*/ 	.word	0x00000000


	//----- nvinfo : EIATTR_FRAME_SIZE
	.align		4
.L_3:
        /*0018*/ 	.byte	0x04, 0x11
        /*001a*/ 	.short	(.L_5 - .L_4)
	.align		4
.L_4:
        /*001c*/ 	.word	index@(_Z15updateCentroidsPdS_PiS0_iii)
        /*0020*/ 	.word	0x00000000


	//----- nvinfo : EIATTR_REGCOUNT
	.align		4
.L_5:
        /*0024*/ 	.byte	0x04, 0x2f
        /*0026*/ 	.short	(.L_7 - .L_6)
	.align		4
.L_6:
        /*0028*/ 	.word	index@(_Z5UDistiiiPdS_S_)
        /*002c*/ 	.word	0x0000001e


	//----- nvinfo : EIATTR_FRAME_SIZE
	.align		4
.L_7:
        /*0030*/ 	.byte	0x04, 0x11
        /*0032*/ 	.short	(.L_9 - .L_8)
	.align		4
.L_8:
        /*0034*/ 	.word	index@($__internal_0_$__cuda_sm20_dsqrt_rn_f64_mediumpath_v1)
        /*0038*/ 	.word	0x00000000


	//----- nvinfo : EIATTR_FRAME_SIZE
	.align		4
.L_9:
        /*003c*/ 	.byte	0x04, 0x11
        /*003e*/ 	.short	(.L_11 - .L_10)
	.align		4
.L_10:
        /*0040*/ 	.word	index@(_Z5UDistiiiPdS_S_)
        /*0044*/ 	.word	0x00000000


	//----- nvinfo : EIATTR_MIN_STACK_SIZE
	.align		4
.L_11:
        /*0048*/ 	.byte	0x04, 0x12
        /*004a*/ 	.short	(.L_13 - .L_12)
	.align		4
.L_12:
        /*004c*/ 	.word	index@(_Z5UDistiiiPdS_S_)
        /*0050*/ 	.word	0x00000000


	//----- nvinfo : EIATTR_MIN_STACK_SIZE
	.align		4
.L_13:
        /*0054*/ 	.byte	0x04, 0x12
        /*0056*/ 	.short	(.L_15 - .L_14)
	.align		4
.L_14:
        /*0058*/ 	.word	index@(_Z15updateCentroidsPdS_PiS0_iii)
        /*005c*/ 	.word	0x00000000
.L_15:


//--------------------- .nv.compat                --------------------------
	.section	.nv.compat,"",@"SHT_CUDA_COMPAT_INFO"
	.align	4
        /*0000*/ 	.byte	0x02, 0x09, 0x00, 0x00, 0x02, 0x02, 0x01, 0x00, 0x02, 0x05, 0x05, 0x00, 0x03, 0x07, 0x01, 0x01
        /*0010*/ 	.byte	0x02, 0x03, 0x00, 0x00, 0x02, 0x06, 0x01, 0x00, 0x04, 0x0b, 0x08, 0x00, 0x01, 0x00, 0x00, 0x00
        /*0020*/ 	.byte	0x00, 0x00, 0x00, 0x00


//--------------------- .nv.info._Z5UDistiiiPdS_S_ --------------------------
	.section	.nv.info._Z5UDistiiiPdS_S_,"",@"SHT_CUDA_INFO"
	.sectionflags	@""
	.align	4


	//----- nvinfo : EIATTR_CUDA_API_VERSION
	.align		4
        /*0000*/ 	.byte	0x04, 0x37
        /*0002*/ 	.short	(.L_17 - .L_16)
.L_16:
        /*0004*/ 	.word	0x00000082


	//----- nvinfo : EIATTR_KPARAM_INFO
	.align		4
.L_17:
        /*0008*/ 	.byte	0x04, 0x17
        /*000a*/ 	.short	(.L_19 - .L_18)
.L_18:
        /*000c*/ 	.word	0x00000000
        /*0010*/ 	.short	0x0005
        /*0012*/ 	.short	0x0020
        /*0014*/ 	.byte	0x00, 0xf5, 0x21, 0x00


	//----- nvinfo : EIATTR_KPARAM_INFO
	.align		4
.L_19:
        /*0018*/ 	.byte	0x04, 0x17
        /*001a*/ 	.short	(.L_21 - .L_20)
.L_20:
        /*001c*/ 	.word	0x00000000
        /*0020*/ 	.short	0x0004
        /*0022*/ 	.short	0x0018
        /*0024*/ 	.byte	0x00, 0xf5, 0x21, 0x00


	//----- nvinfo : EIATTR_KPARAM_INFO
	.align		4
.L_21:
        /*0028*/ 	.byte	0x04, 0x17
        /*002a*/ 	.short	(.L_23 - .L_22)
.L_22:
        /*002c*/ 	.word	0x00000000
        /*0030*/ 	.short	0x0003
        /*0032*/ 	.short	0x0010
        /*0034*/ 	.byte	0x00, 0xf5, 0x21, 0x00


	//----- nvinfo : EIATTR_KPARAM_INFO
	.align		4
.L_23:
        /*0038*/ 	.byte	0x04, 0x17
        /*003a*/ 	.short	(.L_25 - .L_24)
.L_24:
        /*003c*/ 	.word	0x00000000
        /*0040*/ 	.short	0x0002
        /*0042*/ 	.short	0x0008
        /*0044*/ 	.byte	0x00, 0xf0, 0x11, 0x00


	//----- nvinfo : EIATTR_KPARAM_INFO
	.align		4
.L_25:
        /*0048*/ 	.byte	0x04, 0x17
        /*004a*/ 	.short	(.L_27 - .L_26)
.L_26:
        /*004c*/ 	.word	0x00000000
        /*0050*/ 	.short	0x0001
        /*0052*/ 	.short	0x0004
        /*0054*/ 	.byte	0x00, 0xf0, 0x11, 0x00


	//----- nvinfo : EIATTR_KPARAM_INFO
	.align		4
.L_27:
        /*0058*/ 	.byte	0x04, 0x17
        /*005a*/ 	.short	(.L_29 - .L_28)
.L_28:
        /*005c*/ 	.word	0x00000000
        /*0060*/ 	.short	0x0000
        /*0062*/ 	.short	0x0000
        /*0064*/ 	.byte	0x00, 0xf0, 0x11, 0x00


	//----- nvinfo : EIATTR_SPARSE_MMA_MASK
	.align		4
.L_29:
        /*0068*/ 	.byte	0x03, 0x50
        /*006a*/ 	.short	0x0000


	//----- nvinfo : EIATTR_MAXREG_COUNT
	.align		4
        /*006c*/ 	.byte	0x03, 0x1b
        /*006e*/ 	.short	0x00ff


	//----- nvinfo : EIATTR_MERCURY_ISA_VERSION
	.align		4
        /*0070*/ 	.byte	0x03, 0x5f
        /*0072*/ 	.short	0x0101


	//----- nvinfo : EIATTR_VRC_CTA_INIT_COUNT
	.align		4
        /*0074*/ 	.byte	0x02, 0x4a
	.zero		1
	.zero		1


	//----- nvinfo : EIATTR_EXIT_INSTR_OFFSETS
	.align		4
        /*0078*/ 	.byte	0x04, 0x1c
        /*007a*/ 	.short	(.L_31 - .L_30)


	//   ....[0]....
.L_30:
        /*007c*/ 	.word	0x000000d0


	//   ....[1]....
        /*0080*/ 	.word	0x00000ad0


	//----- nvinfo : EIATTR_CRS_STACK_SIZE
	.align		4
.L_31:
        /*0084*/ 	.byte	0x04, 0x1e
        /*0086*/ 	.short	(.L_33 - .L_32)
.L_32:
        /*0088*/ 	.word	0x00000000


	//----- nvinfo : EIATTR_CBANK_PARAM_SIZE
	.align		4
.L_33:
        /*008c*/ 	.byte	0x03, 0x19
        /*008e*/ 	.short	0x0028


	//----- nvinfo : EIATTR_PARAM_CBANK
	.align		4
        /*0090*/ 	.byte	0x04, 0x0a
        /*0092*/ 	.short	(.L_35 - .L_34)
	.align		4
.L_34:
        /*0094*/ 	.word	index@(.nv.constant0._Z5UDistiiiPdS_S_)
        /*0098*/ 	.short	0x0380
        /*009a*/ 	.short	0x0028


	//----- nvinfo : EIATTR_SW_WAR
	.align		4
.L_35:
        /*009c*/ 	.byte	0x04, 0x36
        /*009e*/ 	.short	(.L_37 - .L_36)
.L_36:
        /*00a0*/ 	.word	0x00000008
.L_37:


//--------------------- .nv.info._Z15updateCentroidsPdS_PiS0_iii --------------------------
	.section	.nv.info._Z15updateCentroidsPdS_PiS0_iii,"",@"SHT_CUDA_INFO"
	.sectionflags	@""
	.align	4


	//----- nvinfo : EIATTR_CUDA_API_VERSION
	.align		4
        /*0000*/ 	.byte	0x04, 0x37
        /*0002*/ 	.short	(.L_39 - .L_38)
.L_38:
        /*0004*/ 	.word	0x00000082


	//----- nvinfo : EIATTR_KPARAM_INFO
	.align		4
.L_39:
        /*0008*/ 	.byte	0x04, 0x17
        /*000a*/ 	.short	(.L_41 - .L_40)
.L_40:
        /*000c*/ 	.word	0x00000000
        /*0010*/ 	.short	0x0006
        /*0012*/ 	.short	0x0028
        /*0014*/ 	.byte	0x00, 0xf0, 0x11, 0x00


	//----- nvinfo : EIATTR_KPARAM_INFO
	.align		4
.L_41:
        /*0018*/ 	.byte	0x04, 0x17
        /*001a*/ 	.short	(.L_43 - .L_42)
.L_42:
        /*001c*/ 	.word	0x00000000
        /*0020*/ 	.short	0x0005
        /*0022*/ 	.short	0x0024
        /*0024*/ 	.byte	0x00, 0xf0, 0x11, 0x00


	//----- nvinfo : EIATTR_KPARAM_INFO
	.align		4
.L_43:
        /*0028*/ 	.byte	0x04, 0x17
        /*002a*/ 	.short	(.L_45 - .L_44)
.L_44:
        /*002c*/ 	.word	0x00000000
        /*0030*/ 	.short	0x0004
        /*0032*/ 	.short	0x0020
        /*0034*/ 	.byte	0x00, 0xf0, 0x11, 0x00


	//----- nvinfo : EIATTR_KPARAM_INFO
	.align		4
.L_45:
        /*0038*/ 	.byte	0x04, 0x17
        /*003a*/ 	.short	(.L_47 - .L_46)
.L_46:
        /*003c*/ 	.word	0x00000000
        /*0040*/ 	.short	0x0003
        /*0042*/ 	.short	0x0018
        /*0044*/ 	.byte	0x00, 0xf5, 0x21, 0x00


	//----- nvinfo : EIATTR_KPARAM_INFO
	.align		4
.L_47:
        /*0048*/ 	.byte	0x04, 0x17
        /*004a*/ 	.short	(.L_49 - .L_48)
.L_48:
        /*004c*/ 	.word	0x00000000
        /*0050*/ 	.short	0x0002
        /*0052*/ 	.short	0x0010
        /*0054*/ 	.byte	0x00, 0xf5, 0x21, 0x00


	//----- nvinfo : EIATTR_KPARAM_INFO
	.align		4
.L_49:
        /*0058*/ 	.byte	0x04, 0x17
        /*005a*/ 	.short	(.L_51 - .L_50)
.L_50:
        /*005c*/ 	.word	0x00000000
        /*0060*/ 	.short	0x0001
        /*0062*/ 	.short	0x0008
        /*0064*/ 	.byte	0x00, 0xf5, 0x21, 0x00


	//----- nvinfo : EIATTR_KPARAM_INFO
	.align		4
.L_51:
        /*0068*/ 	.byte	0x04, 0x17
        /*006a*/ 	.short	(.L_53 - .L_52)
.L_52:
        /*006c*/ 	.word	0x00000000
        /*0070*/ 	.short	0x0000
        /*0072*/ 	.short	0x0000
        /*0074*/ 	.byte	0x00, 0xf5, 0x21, 0x00


	//----- nvinfo : EIATTR_SPARSE_MMA_MASK
	.align		4
.L_53:
        /*0078*/ 	.byte	0x03, 0x50
        /*007a*/ 	.short	0x0000


	//----- nvinfo : EIATTR_MAXREG_COUNT
	.align		4
        /*007c*/ 	.byte	0x03, 0x1b
        /*007e*/ 	.short	0x00ff


	//----- nvinfo : EIATTR_NUM_BARRIERS
	.align		4
        /*0080*/ 	.byte	0x02, 0x4c
        /*0082*/ 	.byte	0x01
	.zero		1


	//----- nvinfo : EIATTR_MERCURY_ISA_VERSION
	.align		4
        /*0084*/ 	.byte	0x03, 0x5f
        /*0086*/ 	.short	0x0101


	//----- nvinfo : EIATTR_VRC_CTA_INIT_COUNT
	.align		4
        /*0088*/ 	.byte	0x02, 0x4a
	.zero		1
	.zero		1


	//----- nvinfo : EIATTR_EXIT_INSTR_OFFSETS
	.align		4
        /*008c*/ 	.byte	0x04, 0x1c
        /*008e*/ 	.short	(.L_55 - .L_54)


	//   ....[0]....
.L_54:
        /*0090*/ 	.word	0x00000f20


	//   ....[1]....
        /*0094*/ 	.word	0x00001c70


	//   ....[2]....
        /*0098*/ 	.word	0x00002360


	//   ....[3]....
        /*009c*/ 	.word	0x00002750


	//   ....[4]....
        /*00a0*/ 	.word	0x00002900


	//----- nvinfo : EIATTR_CRS_STACK_SIZE
	.align		4
.L_55:
        /*00a4*/ 	.byte	0x04, 0x1e
        /*00a6*/ 	.short	(.L_57 - .L_56)
.L_56:
        /*00a8*/ 	.word	0x00000000


	//----- nvinfo : EIATTR_CBANK_PARAM_SIZE
	.align		4
.L_57:
        /*00ac*/ 	.byte	0x03, 0x19
        /*00ae*/ 	.short	0x002c


	//----- nvinfo : EIATTR_PARAM_CBANK
	.align		4
        /*00b0*/ 	.byte	0x04, 0x0a
        /*00b2*/ 	.short	(.L_59 - .L_58)
	.align		4
.L_58:
        /*00b4*/ 	.word	index@(.nv.constant0._Z15updateCentroidsPdS_PiS0_iii)
        /*00b8*/ 	.short	0x0380
        /*00ba*/ 	.short	0x002c


	//----- nvinfo : EIATTR_SW_WAR
	.align		4
.L_59:
        /*00bc*/ 	.byte	0x04, 0x36
        /*00be*/ 	.short	(.L_61 - .L_60)
.L_60:
        /*00c0*/ 	.word	0x00000008
.L_61:


//--------------------- .nv.callgraph             --------------------------
	.section	.nv.callgraph,"",@"SHT_CUDA_CALLGRAPH"
	.align	4
	.sectionentsize	8
	.align		4
        /*0000*/ 	.word	0x00000000
	.align		4
        /*0004*/ 	.word	0xffffffff
	.align		4
        /*0008*/ 	.word	0x00000000
	.align		4
        /*000c*/ 	.word	0xfffffffe
	.align		4
        /*0010*/ 	.word	0x00000000
	.align		4
        /*0014*/ 	.word	0xfffffffd
	.align		4
        /*0018*/ 	.word	0x00000000
	.align		4
        /*001c*/ 	.word	0xfffffffc


//--------------------- .text._Z5UDistiiiPdS_S_   --------------------------
	.section	.text._Z5UDistiiiPdS_S_,"ax",@progbits
	.align	128
        .global         _Z5UDistiiiPdS_S_
        .type           _Z5UDistiiiPdS_S_,@function
        .size           _Z5UDistiiiPdS_S_,(.L_x_60 - _Z5UDistiiiPdS_S_)
        .other          _Z5UDistiiiPdS_S_,@"STO_CUDA_ENTRY STV_DEFAULT"
_Z5UDistiiiPdS_S_:
.text._Z5UDistiiiPdS_S_:
[----:B------:R-:W-:Y:S01]  /*0000*/  LDC R1, c[0x0][0x37c] ;  /* 0x0000df00ff017b82 */ /* 0x000fe20000000800 */
[----:B------:R-:W0:Y:S07]  /*0010*/  S2R R3, SR_TID.Y ;  /* 0x0000000000037919 */ /* 0x000e2e0000002200 */
[----:B------:R-:W0:Y:S01]  /*0020*/  S2UR UR4, SR_CTAID.Y ;  /* 0x00000000000479c3 */ /* 0x000e220000002600 */
[----:B------:R-:W1:Y:S01]  /*0030*/  LDCU UR6, c[0x0][0x388] ;  /* 0x00007100ff0677ac */ /* 0x000e620008000800 */
[----:B------:R-:W2:Y:S01]  /*0040*/  S2R R5, SR_TID.X ;  /* 0x0000000000057919 */ /* 0x000ea20000002100 */
[----:B------:R-:W3:Y:S05]  /*0050*/  LDCU UR7, c[0x0][0x384] ;  /* 0x00007080ff0777ac */ /* 0x000eea0008000800 */
[----:B------:R-:W0:Y:S08]  /*0060*/  LDC R0, c[0x0][0x364] ;  /* 0x0000d900ff007b82 */ /* 0x000e300000000800 */
[----:B------:R-:W2:Y:S08]  /*0070*/  S2UR UR5, SR_CTAID.X ;  /* 0x00000000000579c3 */ /* 0x000eb00000002500 */
[----:B------:R-:W2:Y:S01]  /*0080*/  LDC R2, c[0x0][0x360] ;  /* 0x0000d800ff027b82 */ /* 0x000ea20000000800 */
[----:B0-----:R-:W-:-:S05]  /*0090*/  IMAD R0, R0, UR4, R3 ;  /* 0x0000000400007c24 */ /* 0x001fca000f8e0203 */
[----:B-1----:R-:W-:Y:S01]  /*00a0*/  ISETP.GE.AND P0, PT, R0, UR6, PT ;  /* 0x0000000600007c0c */ /* 0x002fe2000bf06270 */
[----:B--2---:R-:W-:-:S05]  /*00b0*/  IMAD R3, R2, UR5, R5 ;  /* 0x0000000502037c24 */ /* 0x004fca000f8e0205 */
[----:B---3--:R-:W-:-:S13]  /*00c0*/  ISETP.GE.OR P0, PT, R3, UR7, P0 ;  /* 0x0000000703007c0c */ /* 0x008fda0008706670 */
[----:B------:R-:W-:Y:S05]  /*00d0*/  @P0 EXIT ;  /* 0x000000000000094d */ /* 0x000fea0003800000 */
[----:B------:R-:W0:Y:S01]  /*00e0*/  LDCU UR7, c[0x0][0x380] ;  /* 0x00007000ff0777ac */ /* 0x000e220008000800 */
[----:B------:R-:W-:Y:S01]  /*00f0*/  CS2R R10, SRZ ;  /* 0x00000000000a7805 */ /* 0x000fe2000001ff00 */
[----:B------:R-:W1:Y:S01]  /*0100*/  LDCU.64 UR12, c[0x0][0x358] ;  /* 0x00006b00ff0c77ac */ /* 0x000e620008000a00 */
[----:B0-----:R-:W-:-:S09]  /*0110*/  UISETP.GE.AND UP0, UPT, UR7, 0x1, UPT ;  /* 0x000000010700788c */ /* 0x001fd2000bf06270 */
[----:B-1----:R-:W-:Y:S05]  /*0120*/  BRA.U !UP0, `(.L_x_0) ;  /* 0x0000000908047547 */ /* 0x002fea000b800000 */
[----:B------:R-:W-:Y:S02]  /*0130*/  UISETP.GE.U32.AND UP1, UPT, UR7, 0x8, UPT ;  /* 0x000000080700788c */ /* 0x000fe4000bf26070 */
[----:B------:R-:W-:Y:S01]  /*0140*/  IMAD R2, R3, UR7, RZ ;  /* 0x0000000703027c24 */ /* 0x000fe2000f8e02ff */
[----:B------:R-:W-:Y:S02]  /*0150*/  ULOP3.LUT UR10, UR7, 0x7, URZ, 0xc0, !UPT ;  /* 0x00000007070a7892 */ /* 0x000fe4000f8ec0ff */
[----:B------:R-:W-:Y:S01]  /*0160*/  IMAD R4, R0, UR7, RZ ;  /* 0x0000000700047c24 */ /* 0x000fe2000f8e02ff */
[----:B------:R-:W-:Y:S01]  /*0170*/  CS2R R10, SRZ ;  /* 0x00000000000a7805 */ /* 0x000fe2000001ff00 */
[----:B------:R-:W-:Y:S01]  /*0180*/  UMOV UR4, URZ ;  /* 0x000000ff00047c82 */ /* 0x000fe20008000000 */
[----:B------:R-:W-:Y:S01]  /*0190*/  UISETP.NE.AND UP0, UPT, UR10, URZ, UPT ;  /* 0x000000ff0a00728c */ /* 0x000fe2000bf05270 */
[----:B------:R-:W-:Y:S10]  /*01a0*/  BRA.U !UP1, `(.L_x_1) ;  /* 0x0000000109d07547 */ /* 0x000ff4000b800000 */
[----:B------:R-:W0:Y:S01]  /*01b0*/  LDC.64 R6, c[0x0][0x398] ;  /* 0x0000e600ff067b82 */ /* 0x000e220000000a00 */
[----:B------:R-:W1:Y:S01]  /*01c0*/  LDCU.64 UR8, c[0x0][0x3a0] ;  /* 0x00007400ff0877ac */ /* 0x000e620008000a00 */
[----:B------:R-:W-:Y:S01]  /*01d0*/  IMAD.MOV.U32 R5, RZ, RZ, R2 ;  /* 0x000000ffff057224 */ /* 0x000fe200078e0002 */
[----:B------:R-:W-:Y:S01]  /*01e0*/  CS2R R10, SRZ ;  /* 0x00000000000a7805 */ /* 0x000fe2000001ff00 */
[----:B------:R-:W-:Y:S02]  /*01f0*/  ULOP3.LUT UR4, UR7, 0x7ffffff8, URZ, 0xc0, !UPT ;  /* 0x7ffffff807047892 */ /* 0x000fe4000f8ec0ff */
[----:B-1----:R-:W-:Y:S02]  /*0200*/  UIADD3 UR5, UP1, UPT, UR8, 0x20, URZ ;  /* 0x0000002008057890 */ /* 0x002fe4000ff3e0ff */
[----:B------:R-:W-:Y:S02]  /*0210*/  UIADD3 UR8, UPT, UPT, -UR4, URZ, URZ ;  /* 0x000000ff04087290 */ /* 0x000fe4000fffe1ff */
[----:B------:R-:W-:Y:S01]  /*0220*/  UIADD3.X UR6, UPT, UPT, URZ, UR9, URZ, UP1, !UPT ;  /* 0x00000009ff067290 */ /* 0x000fe20008ffe4ff */
[----:B0-----:R-:W-:-:S03]  /*0230*/  IMAD.WIDE.U32 R6, R4, 0x8, R6 ;  /* 0x0000000804067825 */ /* 0x001fc600078e0006 */
[----:B------:R-:W-:-:S05]  /*0240*/  IADD3 R6, P0, PT, R6, 0x20, RZ ;  /* 0x0000002006067810 */ /* 0x000fca0007f1e0ff */
[----:B------:R-:W-:-:S08]  /*0250*/  IMAD.X R7, RZ, RZ, R7, P0 ;  /* 0x000000ffff077224 */ /* 0x000fd000000e0607 */
.L_x_2:
[----:B------:R-:W-:Y:S01]  /*0260*/  MOV R26, UR5 ;  /* 0x00000005001a7c02 */ /* 0x000fe20008000f00 */
[----:B------:R-:W-:Y:S01]  /*0270*/  IMAD.U32 R27, RZ, RZ, UR6 ;  /* 0x00000006ff1b7e24 */ /* 0x000fe2000f8e00ff */
[----:B------:R-:W2:Y:S03]  /*0280*/  LDG.E.64 R16, desc[UR12][R6.64+-0x20] ;  /* 0xffffe00c06107981 */ /* 0x000ea6000c1e1b00 */
[----:B------:R-:W-:Y:S01]  /*0290*/  IMAD.WIDE R26, R5, 0x8, R26 ;  /* 0x00000008051a7825 */ /* 0x000fe200078e021a */
[----:B------:R-:W3:Y:S04]  /*02a0*/  LDG.E.64 R18, desc[UR12][R6.64+-0x18] ;  /* 0xffffe80c06127981 */ /* 0x000ee8000c1e1b00 */
[----:B------:R-:W2:Y:S04]  /*02b0*/  LDG.E.64 R14, desc[UR12][R26.64+-0x20] ;  /* 0xffffe00c1a0e7981 */ /* 0x000ea8000c1e1b00 */
[----:B------:R-:W3:Y:S04]  /*02c0*/  LDG.E.64 R8, desc[UR12][R26.64+-0x18] ;  /* 0xffffe80c1a087981 */ /* 0x000ee8000c1e1b00 */
[----:B------:R-:W4:Y:S04]  /*02d0*/  LDG.E.64 R22, desc[UR12][R6.64+-0x10] ;  /* 0xfffff00c06167981 */ /* 0x000f28000c1e1b00 */
[----:B------:R-:W4:Y:S04]  /*02e0*/  LDG.E.64 R12, desc[UR12][R26.64+-0x10] ;  /* 0xfffff00c1a0c7981 */ /* 0x000f28000c1e1b00 */
[----:B------:R-:W5:Y:S04]  /*02f0*/  LDG.E.64 R20, desc[UR12][R6.64+-0x8] ;  /* 0xfffff80c06147981 */ /* 0x000f68000c1e1b00 */
[----:B------:R-:W5:Y:S01]  /*0300*/  LDG.E.64 R24, desc[UR12][R6.64+0x18] ;  /* 0x0000180c06187981 */ /* 0x000f62000c1e1b00 */
[----:B--2---:R-:W-:-:S03]  /*0310*/  DADD R14, R14, -R16 ;  /* 0x000000000e0e7229 */ /* 0x004fc60000000810 */
[----:B------:R-:W5:Y:S01]  /*0320*/  LDG.E.64 R16, desc[UR12][R26.64+-0x8] ;  /* 0xfffff80c1a107981 */ /* 0x000f62000c1e1b00 */
[----:B---3--:R-:W-:-:S03]  /*0330*/  DADD R18, R8, -R18 ;  /* 0x0000000008127229 */ /* 0x008fc60000000812 */
[----:B------:R-:W2:Y:S01]  /*0340*/  LDG.E.64 R8, desc[UR12][R6.64] ;  /* 0x0000000c06087981 */ /* 0x000ea2000c1e1b00 */
[----:B------:R-:W-:-:S03]  /*0350*/  DFMA R14, R14, R14, R10 ;  /* 0x0000000e0e0e722b */ /* 0x000fc6000000000a */
[----:B------:R-:W2:Y:S01]  /*0360*/  LDG.E.64 R10, desc[UR12][R26.64] ;  /* 0x0000000c1a0a7981 */ /* 0x000ea2000c1e1b00 */
[----:B----4-:R-:W-:-:S03]  /*0370*/  DADD R22, R12, -R22 ;  /* 0x000000000c167229 */ /* 0x010fc60000000816 */
[----:B------:R-:W3:Y:S01]  /*0380*/  LDG.E.64 R12, desc[UR12][R6.64+0x8] ;  /* 0x0000080c060c7981 */ /* 0x000ee2000c1e1b00 */
[----:B------:R-:W-:-:S03]  /*0390*/  DFMA R18, R18, R18, R14 ;  /* 0x000000121212722b */ /* 0x000fc6000000000e */
[----:B------:R-:W3:Y:S05]  /*03a0*/  LDG.E.64 R14, desc[UR12][R26.64+0x8] ;  /* 0x0000080c1a0e7981 */ /* 0x000eea000c1e1b00 */
[----:B------:R-:W-:Y:S02]  /*03b0*/  DFMA R22, R22, R22, R18 ;  /* 0x000000161616722b */ /* 0x000fe40000000012 */
[----:B------:R-:W4:Y:S01]  /*03c0*/  LDG.E.64 R18, desc[UR12][R26.64+0x10] ;  /* 0x0000100c1a127981 */ /* 0x000f22000c1e1b00 */
[----:B-----5:R-:W-:-:S03]  /*03d0*/  DADD R20, R16, -R20 ;  /* 0x0000000010147229 */ /* 0x020fc60000000814 */
[----:B------:R0:W4:Y:S05]  /*03e0*/  LDG.E.64 R16, desc[UR12][R6.64+0x10] ;  /* 0x0000100c06107981 */ /* 0x00012a000c1e1b00 */
[----:B------:R-:W-:Y:S01]  /*03f0*/  DFMA R20, R20, R20, R22 ;  /* 0x000000141414722b */ /* 0x000fe20000000016 */
[----:B------:R-:W5:Y:S01]  /*0400*/  LDG.E.64 R22, desc[UR12][R26.64+0x18] ;  /* 0x0000180c1a167981 */ /* 0x000f62000c1e1b00 */
[----:B--2---:R-:W-:Y:S02]  /*0410*/  DADD R8, R10, -R8 ;  /* 0x000000000a087229 */ /* 0x004fe40000000808 */
[----:B---3--:R-:W-:-:S06]  /*0420*/  DADD R12, R14, -R12 ;  /* 0x000000000e0c7229 */ /* 0x008fcc000000080c */
[----:B------:R-:W-:Y:S01]  /*0430*/  DFMA R20, R8, R8, R20 ;  /* 0x000000080814722b */ /* 0x000fe20000000014 */
[----:B------:R-:W-:-:S07]  /*0440*/  UIADD3 UR8, UPT, UPT, UR8, 0x8, URZ ;  /* 0x0000000808087890 */ /* 0x000fce000fffe0ff */
[----:B------:R-:W-:Y:S01]  /*0450*/  DFMA R20, R12, R12, R20 ;  /* 0x0000000c0c14722b */ /* 0x000fe20000000014 */
[----:B------:R-:W-:Y:S01]  /*0460*/  UISETP.NE.AND UP1, UPT, UR8, URZ, UPT ;  /* 0x000000ff0800728c */ /* 0x000fe2000bf25270 */
[----:B0-----:R-:W-:Y:S02]  /*0470*/  IADD3 R6, P0, PT, R6, 0x40, RZ ;  /* 0x0000004006067810 */ /* 0x001fe40007f1e0ff */
[----:B------:R-:W-:-:S03]  /*0480*/  IADD3 R5, PT, PT, R5, 0x8, RZ ;  /* 0x0000000805057810 */ /* 0x000fc60007ffe0ff */
[----:B------:R-:W-:Y:S01]  /*0490*/  IMAD.X R7, RZ, RZ, R7, P0 ;  /* 0x000000ffff077224 */ /* 0x000fe200000e0607 */
[----:B----4-:R-:W-:Y:S02]  /*04a0*/  DADD R16, R18, -R16 ;  /* 0x0000000012107229 */ /* 0x010fe40000000810 */
[----:B-----5:R-:W-:-:S06]  /*04b0*/  DADD R22, R22, -R24 ;  /* 0x0000000016167229 */ /* 0x020fcc0000000818 */
[----:B------:R-:W-:-:S08]  /*04c0*/  DFMA R20, R16, R16, R20 ;  /* 0x000000101014722b */ /* 0x000fd00000000014 */
[----:B------:R-:W-:Y:S01]  /*04d0*/  DFMA R10, R22, R22, R20 ;  /* 0x00000016160a722b */ /* 0x000fe20000000014 */
[----:B------:R-:W-:Y:S10]  /*04e0*/  BRA.U UP1, `(.L_x_2) ;  /* 0xfffffffd015c7547 */ /* 0x000ff4000b83ffff */
.L_x_1:
[----:B------:R-:W-:Y:S05]  /*04f0*/  BRA.U !UP0, `(.L_x_0) ;  /* 0x0000000508107547 */ /* 0x000fea000b800000 */
[----:B------:R-:W-:Y:S02]  /*0500*/  UISETP.GE.U32.AND UP0, UPT, UR10, 0x4, UPT ;  /* 0x000000040a00788c */ /* 0x000fe4000bf06070 */
[----:B------:R-:W-:-:S04]  /*0510*/  ULOP3.LUT UR6, UR7, 0x3, URZ, 0xc0, !UPT ;  /* 0x0000000307067892 */ /* 0x000fc8000f8ec0ff */
[----:B------:R-:W-:-:S03]  /*0520*/  UISETP.NE.AND UP1, UPT, UR6, URZ, UPT ;  /* 0x000000ff0600728c */ /* 0x000fc6000bf25270 */
[----:B------:R-:W-:Y:S08]  /*0530*/  BRA.U !UP0, `(.L_x_3) ;  /* 0x0000000108707547 */ /* 0x000ff0000b800000 */
[----:B------:R-:W0:Y:S01]  /*0540*/  LDC.64 R8, c[0x0][0x398] ;  /* 0x0000e600ff087b82 */ /* 0x000e220000000a00 */
[----:B------:R-:W1:Y:S01]  /*0550*/  LDCU.64 UR8, c[0x0][0x398] ;  /* 0x00007300ff0877ac */ /* 0x000e620008000a00 */
[C---:B------:R-:W-:Y:S01]  /*0560*/  VIADD R7, R4.reuse, UR4 ;  /* 0x0000000404077c36 */ /* 0x040fe20008000000 */
[----:B------:R-:W-:Y:S01]  /*0570*/  IADD3 R12, P0, PT, R4, UR4, RZ ;  /* 0x00000004040c7c10 */ /* 0x000fe2000ff1e0ff */
[----:B------:R-:W-:-:S04]  /*0580*/  VIADD R5, R2, UR4 ;  /* 0x0000000402057c36 */ /* 0x000fc80008000000 */
[----:B------:R-:W2:Y:S01]  /*0590*/  LDC.64 R26, c[0x0][0x3a0] ;  /* 0x0000e800ff1a7b82 */ /* 0x000ea20000000a00 */
[----:B0-----:R-:W-:-:S06]  /*05a0*/  IMAD.WIDE.U32 R8, R7, 0x8, R8 ;  /* 0x0000000807087825 */ /* 0x001fcc00078e0008 */
[----:B------:R-:W3:Y:S01]  /*05b0*/  LDG.E.64 R8, desc[UR12][R8.64] ;  /* 0x0000000c08087981 */ /* 0x000ee2000c1e1b00 */
[----:B--2---:R-:W-:Y:S01]  /*05c0*/  IMAD.WIDE R26, R5, 0x8, R26 ;  /* 0x00000008051a7825 */ /* 0x004fe200078e021a */
[----:B------:R-:W-:Y:S02]  /*05d0*/  IADD3.X R5, PT, PT, RZ, RZ, RZ, P0, !PT ;  /* 0x000000ffff057210 */ /* 0x000fe400007fe4ff */
[C---:B-1----:R-:W-:Y:S02]  /*05e0*/  LEA R20, P0, R12.reuse, UR8, 0x3 ;  /* 0x000000080c147c11 */ /* 0x042fe4000f8018ff */
[----:B------:R-:W3:Y:S02]  /*05f0*/  LDG.E.64 R6, desc[UR12][R26.64] ;  /* 0x0000000c1a067981 */ /* 0x000ee4000c1e1b00 */
[----:B------:R-:W-:Y:S02]  /*0600*/  LEA.HI.X R21, R12, UR9, R5, 0x3, P0 ;  /* 0x000000090c157c11 */ /* 0x000fe400080f1c05 */
[----:B------:R-:W2:Y:S04]  /*0610*/  LDG.E.64 R12, desc[UR12][R26.64+0x8] ;  /* 0x0000080c1a0c7981 */ /* 0x000ea8000c1e1b00 */
[----:B------:R-:W2:Y:S04]  /*0620*/  LDG.E.64 R14, desc[UR12][R20.64+0x8] ;  /* 0x0000080c140e7981 */ /* 0x000ea8000c1e1b00 */
[----:B------:R-:W4:Y:S04]  /*0630*/  LDG.E.64 R16, desc[UR12][R26.64+0x10] ;  /* 0x0000100c1a107981 */ /* 0x000f28000c1e1b00 */
[----:B------:R-:W4:Y:S04]  /*0640*/  LDG.E.64 R18, desc[UR12][R20.64+0x10] ;  /* 0x0000100c14127981 */ /* 0x000f28000c1e1b00 */
[----:B------:R-:W5:Y:S04]  /*0650*/  LDG.E.64 R22, desc[UR12][R26.64+0x18] ;  /* 0x0000180c1a167981 */ /* 0x000f68000c1e1b00 */
[----:B------:R-:W5:Y:S01]  /*0660*/  LDG.E.64 R24, desc[UR12][R20.64+0x18] ;  /* 0x0000180c14187981 */ /* 0x000f62000c1e1b00 */
[----:B------:R-:W-:Y:S01]  /*0670*/  UIADD3 UR4, UPT, UPT, UR4, 0x4, URZ ;  /* 0x0000000404047890 */ /* 0x000fe2000fffe0ff */
[----:B---3--:R-:W-:-:S08]  /*0680*/  DADD R6, R6, -R8 ;  /* 0x0000000006067229 */ /* 0x008fd00000000808 */
[----:B------:R-:W-:Y:S02]  /*0690*/  DFMA R6, R6, R6, R10 ;  /* 0x000000060606722b */ /* 0x000fe4000000000a */
[----:B--2---:R-:W-:Y:S02]  /*06a0*/  DADD R12, R12, -R14 ;  /* 0x000000000c0c7229 */ /* 0x004fe4000000080e */
[----:B----4-:R-:W-:-:S06]  /*06b0*/  DADD R16, R16, -R18 ;  /* 0x0000000010107229 */ /* 0x010fcc0000000812 */
[----:B------:R-:W-:Y:S02]  /*06c0*/  DFMA R6, R12, R12, R6 ;  /* 0x0000000c0c06722b */ /* 0x000fe40000000006 */
[----:B-----5:R-:W-:-:S06]  /*06d0*/  DADD R22, R22, -R24 ;  /* 0x0000000016167229 */ /* 0x020fcc0000000818 */
[----:B------:R-:W-:-:S08]  /*06e0*/  DFMA R6, R16, R16, R6 ;  /* 0x000000101006722b */ /* 0x000fd00000000006 */
[----:B------:R-:W-:-:S11]  /*06f0*/  DFMA R10, R22, R22, R6 ;  /* 0x00000016160a722b */ /* 0x000fd60000000006 */
.L_x_3:
[----:B------:R-:W-:Y:S05]  /*0700*/  BRA.U !UP1, `(.L_x_0) ;  /* 0x00000001098c7547 */ /* 0x000fea000b800000 */
[----:B------:R-:W-:Y:S02]  /*0710*/  UISETP.NE.AND UP0, UPT, UR6, 0x1, UPT ;  /* 0x000000010600788c */ /* 0x000fe4000bf05270 */
[----:B------:R-:W-:-:S04]  /*0720*/  ULOP3.LUT UR5, UR7, 0x1, URZ, 0xc0, !UPT ;  /* 0x0000000107057892 */ /* 0x000fc8000f8ec0ff */
[----:B------:R-:W-:-:S03]  /*0730*/  UISETP.NE.U32.AND UP1, UPT, UR5, 0x1, UPT ;  /* 0x000000010500788c */ /* 0x000fc6000bf25070 */
        /* <DEDUP_REMOVED lines=15> */
[----:B------:R-:W2:Y:S01]  /*0830*/  LDG.E.64 R16, desc[UR12][R16.64+0x8] ;  /* 0x0000080c10107981 */ /* 0x000ea2000c1e1b00 */
[----:B------:R-:W-:Y:S01]  /*0840*/  UIADD3 UR4, UPT, UPT, UR4, 0x2, URZ ;  /* 0x0000000204047890 */ /* 0x000fe2000fffe0ff */
[----:B---3--:R-:W-:-:S08]  /*0850*/  DADD R8, R8, -R12 ;  /* 0x0000000008087229 */ /* 0x008fd0000000080c */
[----:B------:R-:W-:Y:S02]  /*0860*/  DFMA R10, R8, R8, R10 ;  /* 0x00000008080a722b */ /* 0x000fe4000000000a */
[----:B--2---:R-:W-:-:S08]  /*0870*/  DADD R14, R14, -R16 ;  /* 0x000000000e0e7229 */ /* 0x004fd00000000810 */
[----:B------:R-:W-:-:S11]  /*0880*/  DFMA R10, R14, R14, R10 ;  /* 0x0000000e0e0a722b */ /* 0x000fd6000000000a */
.L_x_4:
[----:B------:R-:W-:Y:S05]  /*0890*/  BRA.U UP1, `(.L_x_0) ;  /* 0x0000000101287547 */ /* 0x000fea000b800000 */
[----:B------:R-:W0:Y:S01]  /*08a0*/  LDC.64 R6, c[0x0][0x3a0] ;  /* 0x0000e800ff067b82 */ /* 0x000e220000000a00 */
[----:B------:R-:W-:Y:S01]  /*08b0*/  VIADD R5, R2, UR4 ;  /* 0x0000000402057c36 */ /* 0x000fe20008000000 */
[----:B------:R-:W-:-:S06]  /*08c0*/  IADD3 R13, PT, PT, R4, UR4, RZ ;  /* 0x00000004040d7c10 */ /* 0x000fcc000fffe0ff */
[----:B------:R-:W1:Y:S01]  /*08d0*/  LDC.64 R8, c[0x0][0x398] ;  /* 0x0000e600ff087b82 */ /* 0x000e620000000a00 */
[----:B0-----:R-:W-:-:S06]  /*08e0*/  IMAD.WIDE R4, R5, 0x8, R6 ;  /* 0x0000000805047825 */ /* 0x001fcc00078e0206 */
[----:B------:R-:W2:Y:S01]  /*08f0*/  LDG.E.64 R4, desc[UR12][R4.64] ;  /* 0x0000000c04047981 */ /* 0x000ea2000c1e1b00 */
[----:B-1----:R-:W-:-:S06]  /*0900*/  IMAD.WIDE.U32 R6, R13, 0x8, R8 ;  /* 0x000000080d067825 */ /* 0x002fcc00078e0008 */
[----:B------:R-:W2:Y:S02]  /*0910*/  LDG.E.64 R6, desc[UR12][R6.64] ;  /* 0x0000000c06067981 */ /* 0x000ea4000c1e1b00 */
[----:B--2---:R-:W-:-:S08]  /*0920*/  DADD R8, R4, -R6 ;  /* 0x0000000004087229 */ /* 0x004fd00000000806 */
[----:B------:R-:W-:-:S11]  /*0930*/  DFMA R10, R8, R8, R10 ;  /* 0x00000008080a722b */ /* 0x000fd6000000000a */
.L_x_0:
[----:B------:R-:W0:Y:S01]  /*0940*/  MUFU.RSQ64H R5, R11 ;  /* 0x0000000b00057308 */ /* 0x000e220000001c00 */
[----:B------:R-:W-:Y:S01]  /*0950*/  VIADD R4, R11, 0xfcb00000 ;  /* 0xfcb000000b047836 */ /* 0x000fe20000000000 */
[----:B------:R-:W-:Y:S01]  /*0960*/  MOV R8, 0x0 ;  /* 0x0000000000087802 */ /* 0x000fe20000000f00 */
[----:B------:R-:W-:Y:S01]  /*0970*/  IMAD.MOV.U32 R9, RZ, RZ, 0x3fd80000 ;  /* 0x3fd80000ff097424 */ /* 0x000fe200078e00ff */
[----:B------:R-:W-:Y:S02]  /*0980*/  BSSY.RECONVERGENT B0, `(.L_x_5) ;  /* 0x000000f000007945 */ /* 0x000fe40003800200 */
[----:B------:R-:W-:Y:S01]  /*0990*/  ISETP.GE.U32.AND P0, PT, R4, 0x7ca00000, PT ;  /* 0x7ca000000400780c */ /* 0x000fe20003f06070 */
[----:B0-----:R-:W-:-:S08]  /*09a0*/  DMUL R6, R4, R4 ;  /* 0x0000000404067228 */ /* 0x001fd00000000000 */
[----:B------:R-:W-:-:S08]  /*09b0*/  DFMA R6, -R6, R10, 1 ;  /* 0x3ff000000606742b */ /* 0x000fd0000000010a */
[----:B------:R-:W-:Y:S02]  /*09c0*/  DFMA R8, R6, R8, 0.5 ;  /* 0x3fe000000608742b */ /* 0x000fe40000000008 */
[----:B------:R-:W-:-:S08]  /*09d0*/  DMUL R6, R4, R6 ;  /* 0x0000000604067228 */ /* 0x000fd00000000000 */
[----:B------:R-:W-:-:S08]  /*09e0*/  DFMA R14, R8, R6, R4 ;  /* 0x00000006080e722b */ /* 0x000fd00000000004 */
[----:B------:R-:W-:Y:S02]  /*09f0*/  DMUL R6, R14, R10 ;  /* 0x0000000a0e067228 */ /* 0x000fe40000000000 */
[----:B------:R-:W-:Y:S01]  /*0a00*/  IADD3 R13, PT, PT, R15, -0x100000, RZ ;  /* 0xfff000000f0d7810 */ /* 0x000fe20007ffe0ff */
[----:B------:R-:W-:-:S05]  /*0a10*/  IMAD.MOV.U32 R12, RZ, RZ, R14 ;  /* 0x000000ffff0c7224 */ /* 0x000fca00078e000e */
[----:B------:R-:W-:-:S08]  /*0a20*/  DFMA R16, R6, -R6, R10 ;  /* 0x800000060610722b */ /* 0x000fd0000000000a */
[----:B------:R-:W-:Y:S01]  /*0a30*/  DFMA R8, R16, R12, R6 ;  /* 0x0000000c1008722b */ /* 0x000fe20000000006 */
[----:B------:R-:W-:Y:S10]  /*0a40*/  @!P0 BRA `(.L_x_6) ;  /* 0x0000000000088947 */ /* 0x000ff40003800000 */
[----:B------:R-:W-:-:S07]  /*0a50*/  MOV R2, 0xa70 ;  /* 0x00000a7000027802 */ /* 0x000fce0000000f00 */
[----:B------:R-:W-:Y:S05]  /*0a60*/  CALL.REL.NOINC `($__internal_0_$__cuda_sm20_dsqrt_rn_f64_mediumpath_v1) ;  /* 0x00000000001c7944 */ /* 0x000fea0003c00000 */
.L_x_6:
[----:B------:R-:W-:Y:S05]  /*0a70*/  BSYNC.RECONVERGENT B0 ;  /* 0x0000000000007941 */ /* 0x000fea0003800200 */
.L_x_5:
[----:B------:R-:W0:Y:S01]  /*0a80*/  LDC.64 R4, c[0x0][0x390] ;  /* 0x0000e400ff047b82 */ /* 0x000e220000000a00 */
[----:B------:R-:W1:Y:S02]  /*0a90*/  LDCU UR4, c[0x0][0x388] ;  /* 0x00007100ff0477ac */ /* 0x000e640008000800 */
[----:B-1----:R-:W-:-:S04]  /*0aa0*/  IMAD R3, R3, UR4, R0 ;  /* 0x0000000403037c24 */ /* 0x002fc8000f8e0200 */
[----:B0-----:R-:W-:-:S05]  /*0ab0*/  IMAD.WIDE R2, R3, 0x8, R4 ;  /* 0x0000000803027825 */ /* 0x001fca00078e0204 */
[----:B------:R-:W-:Y:S01]  /*0ac0*/  STG.E.64 desc[UR12][R2.64], R8 ;  /* 0x0000000802007986 */ /* 0x000fe2000c101b0c */
[----:B------:R-:W-:Y:S05]  /*0ad0*/  EXIT ;  /* 0x000000000000794d */ /* 0x000fea0003800000 */
        .weak           $__internal_0_$__cuda_sm20_dsqrt_rn_f64_mediumpath_v1
        .type           $__internal_0_$__cuda_sm20_dsqrt_rn_f64_mediumpath_v1,@function
        .size           $__internal_0_$__cuda_sm20_dsqrt_rn_f64_mediumpath_v1,(.L_x_60 - $__internal_0_$__cuda_sm20_dsqrt_rn_f64_mediumpath_v1)
$__internal_0_$__cuda_sm20_dsqrt_rn_f64_mediumpath_v1:
[----:B------:R-:W-:Y:S01]  /*0ae0*/  ISETP.GE.U32.AND P0, PT, R4, -0x3400000, PT ;  /* 0xfcc000000400780c */ /* 0x000fe20003f06070 */
[----:B------:R-:W-:Y:S01]  /*0af0*/  BSSY.RECONVERGENT B1, `(.L_x_7) ;  /* 0x0000026000017945 */ /* 0x000fe20003800200 */
[----:B------:R-:W-:Y:S01]  /*0b00*/  MOV R12, R14 ;  /* 0x0000000e000c7202 */ /* 0x000fe20000000f00 */
[----:B------:R-:W-:Y:S01]  /*0b10*/  IMAD.MOV.U32 R4, RZ, RZ, R16 ;  /* 0x000000ffff047224 */ /* 0x000fe200078e0010 */
[----:B------:R-:W-:-:S09]  /*0b20*/  MOV R5, R17 ;  /* 0x0000001100057202 */ /* 0x000fd20000000f00 */
[----:B------:R-:W-:Y:S05]  /*0b30*/  @!P0 BRA `(.L_x_8) ;  /* 0x0000000000208947 */ /* 0x000fea0003800000 */
[----:B------:R-:W-:-:S10]  /*0b40*/  DFMA.RM R4, R4, R12, R6 ;  /* 0x0000000c0404722b */ /* 0x000fd40000004006 */
[----:B------:R-:W-:-:S05]  /*0b50*/  IADD3 R8, P0, PT, R4, 0x1, RZ ;  /* 0x0000000104087810 */ /* 0x000fca0007f1e0ff */
[----:B------:R-:W-:-:S06]  /*0b60*/  IMAD.X R9, RZ, RZ, R5, P0 ;  /* 0x000000ffff097224 */ /* 0x000fcc00000e0605 */
[----:B------:R-:W-:-:S08]  /*0b70*/  DFMA.RP R6, -R4, R8, R10 ;  /* 0x000000080406722b */ /* 0x000fd0000000810a */
[----:B------:R-:W-:-:S06]  /*0b80*/  DSETP.GT.AND P0, PT, R6, RZ, PT ;  /* 0x000000ff0600722a */ /* 0x000fcc0003f04000 */
[----:B------:R-:W-:Y:S02]  /*0b90*/  FSEL R4, R8, R4, P0 ;  /* 0x0000000408047208 */ /* 0x000fe40000000000 */
[----:B------:R-:W-:Y:S01]  /*0ba0*/  FSEL R5, R9, R5, P0 ;  /* 0x0000000509057208 */ /* 0x000fe20000000000 */
[----:B------:R-:W-:Y:S06]  /*0bb0*/  BRA `(.L_x_9) ;  /* 0x0000000000647947 */ /* 0x000fec0003800000 */
.L_x_8:
[----:B------:R-:W-:-:S14]  /*0bc0*/  DSETP.NE.AND P0, PT, R10, RZ, PT ;  /* 0x000000ff0a00722a */ /* 0x000fdc0003f05000 */
[----:B------:R-:W-:Y:S05]  /*0bd0*/  @!P0 BRA `(.L_x_10) ;  /* 0x0000000000588947 */ /* 0x000fea0003800000 */
[----:B------:R-:W-:-:S13]  /*0be0*/  ISETP.GE.AND P0, PT, R11, RZ, PT ;  /* 0x000000ff0b00720c */ /* 0x000fda0003f06270 */
[----:B------:R-:W-:Y:S01]  /*0bf0*/  @!P0 MOV R4, 0x0 ;  /* 0x0000000000048802 */ /* 0x000fe20000000f00 */
[----:B------:R-:W-:Y:S01]  /*0c00*/  @!P0 IMAD.MOV.U32 R5, RZ, RZ, -0x80000 ;  /* 0xfff80000ff058424 */ /* 0x000fe200078e00ff */
[----:B------:R-:W-:Y:S06]  /*0c10*/  @!P0 BRA `(.L_x_9) ;  /* 0x00000000004c8947 */ /* 0x000fec0003800000 */
[----:B------:R-:W-:-:S13]  /*0c20*/  ISETP.GT.AND P0, PT, R11, 0x7fefffff, PT ;  /* 0x7fefffff0b00780c */ /* 0x000fda0003f04270 */
[----:B------:R-:W-:Y:S05]  /*0c30*/  @P0 BRA `(.L_x_10) ;  /* 0x0000000000400947 */ /* 0x000fea0003800000 */
[----:B------:R-:W-:Y:S01]  /*0c40*/  DMUL R4, R10, 8.11296384146066816958e+31 ;  /* 0x469000000a047828 */ /* 0x000fe20000000000 */
[----:B------:R-:W-:Y:S01]  /*0c50*/  MOV R6, RZ ;  /* 0x000000ff00067202 */ /* 0x000fe20000000f00 */
[----:B------:R-:W-:Y:S01]  /*0c60*/  IMAD.MOV.U32 R10, RZ, RZ, 0x0 ;  /* 0x00000000ff0a7424 */ /* 0x000fe200078e00ff */
[----:B------:R-:W-:-:S03]  /*0c70*/  MOV R11, 0x3fd80000 ;  /* 0x3fd80000000b7802 */ /* 0x000fc60000000f00 */
[----:B------:R-:W0:Y:S02]  /*0c80*/  MUFU.RSQ64H R7, R5 ;  /* 0x0000000500077308 */ /* 0x000e240000001c00 */
[----:B0-----:R-:W-:-:S08]  /*0c90*/  DMUL R8, R6, R6 ;  /* 0x0000000606087228 */ /* 0x001fd00000000000 */
[----:B------:R-:W-:-:S08]  /*0ca0*/  DFMA R8, R4, -R8, 1 ;  /* 0x3ff000000408742b */ /* 0x000fd00000000808 */
[----:B------:R-:W-:Y:S02]  /*0cb0*/  DFMA R10, R8, R10, 0.5 ;  /* 0x3fe00000080a742b */ /* 0x000fe4000000000a */
[----:B------:R-:W-:-:S08]  /*0cc0*/  DMUL R8, R6, R8 ;  /* 0x0000000806087228 */ /* 0x000fd00000000000 */
[----:B------:R-:W-:-:S08]  /*0cd0*/  DFMA R8, R10, R8, R6 ;  /* 0x000000080a08722b */ /* 0x000fd00000000006 */
[----:B------:R-:W-:Y:S02]  /*0ce0*/  DMUL R6, R4, R8 ;  /* 0x0000000804067228 */ /* 0x000fe40000000000 */
[----:B------:R-:W-:-:S06]  /*0cf0*/  VIADD R9, R9, 0xfff00000 ;  /* 0xfff0000009097836 */ /* 0x000fcc0000000000 */
[----:B------:R-:W-:-:S08]  /*0d00*/  DFMA R10, R6, -R6, R4 ;  /* 0x80000006060a722b */ /* 0x000fd00000000004 */
[----:B------:R-:W-:-:S10]  /*0d10*/  DFMA R4, R8, R10, R6 ;  /* 0x0000000a0804722b */ /* 0x000fd40000000006 */
[----:B------:R-:W-:Y:S01]  /*0d20*/  IADD3 R5, PT, PT, R5, -0x3500000, RZ ;  /* 0xfcb0000005057810 */ /* 0x000fe20007ffe0ff */
[----:B------:R-:W-:Y:S06]  /*0d30*/  BRA `(.L_x_9) ;  /* 0x0000000000047947 */ /* 0x000fec0003800000 */
.L_x_10:
[----:B------:R-:W-:-:S11]  /*0d40*/  DADD R4, R10, R10 ;  /* 0x000000000a047229 */ /* 0x000fd6000000000a */
.L_x_9:
[----:B------:R-:W-:Y:S05]  /*0d50*/  BSYNC.RECONVERGENT B1 ;  /* 0x0000000000017941 */ /* 0x000fea0003800200 */
.L_x_7:
[----:B------:R-:W-:Y:S01]  /*0d60*/  MOV R9, R5 ;  /* 0x0000000500097202 */ /* 0x000fe20000000f00 */
[----:B------:R-:W-:Y:S02]  /*0d70*/  HFMA2 R5, -RZ, RZ, 0, 0 ;  /* 0x00000000ff057431 */ /* 0x000fe400000001ff */
[----:B------:R-:W-:Y:S02]  /*0d80*/  IMAD.MOV.U32 R8, RZ, RZ, R4 ;  /* 0x000000ffff087224 */ /* 0x000fe400078e0004 */
[----:B------:R-:W-:-:S04]  /*0d90*/  IMAD.MOV.U32 R4, RZ, RZ, R2 ;  /* 0x000000ffff047224 */ /* 0x000fc800078e0002 */
[----:B------:R-:W-:Y:S05]  /*0da0*/  RET.REL.NODEC R4 `(_Z5UDistiiiPdS_S_) ;  /* 0xfffffff004947950 */ /* 0x000fea0003c3ffff */
.L_x_11:
[----:B------:R-:W-:-:S00]  /*0db0*/  BRA `(.L_x_11) ;  /* 0xfffffffc00fc7947 */ /* 0x000fc0000383ffff */
[----:B------:R-:W-:-:S00]  /*0dc0*/  NOP ;  /* 0x0000000000007918 */ /* 0x000fc00000000000 */
        /* <DEDUP_REMOVED lines=11> */
.L_x_60:


//--------------------- .text._Z15updateCentroidsPdS_PiS0_iii --------------------------
	.section	.text._Z15updateCentroidsPdS_PiS0_iii,"ax",@progbits
	.align	128
        .global         _Z15updateCentroidsPdS_PiS0_iii
        .type           _Z15updateCentroidsPdS_PiS0_iii,@function
        .size           _Z15updateCentroidsPdS_PiS0_iii,(.L_x_61 - _Z15updateCentroidsPdS_PiS0_iii)
        .other          _Z15updateCentroidsPdS_PiS0_iii,@"STO_CUDA_ENTRY STV_DEFAULT"
_Z15updateCentroidsPdS_PiS0_iii:
.text._Z15updateCentroidsPdS_PiS0_iii:
[----:B------:R-:W-:Y:S01]  /*0000*/  LDC R1, c[0x0][0x37c] ;  /* 0x0000df00ff017b82 */ /* 0x000fe20000000800 */
[----:B------:R-:W0:Y:S07]  /*0010*/  S2R R3, SR_TID.Y ;  /* 0x0000000000037919 */ /* 0x000e2e0000002200 */
[----:B------:R-:W0:Y:S01]  /*0020*/  S2UR UR4, SR_CTAID.Y ;  /* 0x00000000000479c3 */ /* 0x000e220000002600 */
[----:B------:R-:W1:Y:S01]  /*0030*/  LDCU UR5, c[0x0][0x3a8] ;  /* 0x00007500ff0577ac */ /* 0x000e620008000800 */
[----:B------:R-:W-:Y:S01]  /*0040*/  BSSY.RECONVERGENT B0, `(.L_x_12) ;  /* 0x00000e8000007945 */ /* 0x000fe20003800200 */
[----:B------:R-:W2:Y:S05]  /*0050*/  LDCU.64 UR6, c[0x0][0x358] ;  /* 0x00006b00ff0677ac */ /* 0x000eaa0008000a00 */
[----:B------:R-:W0:Y:S08]  /*0060*/  LDC R22, c[0x0][0x364] ;  /* 0x0000d900ff167b82 */ /* 0x000e300000000800 */
[----:B------:R-:W3:Y:S01]  /*0070*/  LDC.64 R8, c[0x0][0x398] ;  /* 0x0000e600ff087b82 */ /* 0x000ee20000000a00 */
[----:B0-----:R-:W-:-:S05]  /*0080*/  IMAD R22, R22, UR4, R3 ;  /* 0x0000000416167c24 */ /* 0x001fca000f8e0203 */
[C---:B-1----:R-:W-:Y:S01]  /*0090*/  ISETP.GE.AND P0, PT, R22.reuse, UR5, PT ;  /* 0x0000000516007c0c */ /* 0x042fe2000bf06270 */
[----:B---3--:R-:W-:-:S12]  /*00a0*/  IMAD.WIDE.U32 R8, R22, 0x4, R8 ;  /* 0x0000000416087825 */ /* 0x008fd800078e0008 */
[----:B--2---:R-:W-:Y:S05]  /*00b0*/  @P0 BRA `(.L_x_13) ;  /* 0x0000000c00800947 */ /* 0x004fea0003800000 */
[----:B------:R-:W2:Y:S02]  /*00c0*/  LDG.E R0, desc[UR6][R8.64] ;  /* 0x0000000608007981 */ /* 0x000ea4000c1e1900 */
[----:B--2---:R-:W-:-:S13]  /*00d0*/  ISETP.GE.AND P0, PT, R0, 0x1, PT ;  /* 0x000000010000780c */ /* 0x004fda0003f06270 */
[----:B------:R-:W-:Y:S05]  /*00e0*/  @!P0 BRA `(.L_x_13) ;  /* 0x0000000c00748947 */ /* 0x000fea0003800000 */
[----:B------:R-:W0:Y:S02]  /*00f0*/  LDC R13, c[0x0][0x3a4] ;  /* 0x0000e900ff0d7b82 */ /* 0x000e240000000800 */
[----:B0-----:R-:W-:-:S13]  /*0100*/  ISETP.GE.AND P0, PT, R13, 0x1, PT ;  /* 0x000000010d00780c */ /* 0x001fda0003f06270 */
[----:B------:R-:W-:Y:S05]  /*0110*/  @!P0 BRA `(.L_x_13) ;  /* 0x0000000c00688947 */ /* 0x000fea0003800000 */
[----:B------:R-:W0:Y:S01]  /*0120*/  LDC.64 R2, c[0x0][0x388] ;  /* 0x0000e200ff027b82 */ /* 0x000e220000000a00 */
[----:B------:R-:W1:Y:S01]  /*0130*/  LDCU UR4, c[0x0][0x3a0] ;  /* 0x00007400ff0477ac */ /* 0x000e620008000800 */
[----:B------:R-:W-:Y:S01]  /*0140*/  IMAD R11, R22, R13, RZ ;  /* 0x0000000d160b7224 */ /* 0x000fe200078e02ff */
[C---:B------:R-:W-:Y:S01]  /*0150*/  LOP3.LUT R5, R13.reuse, 0x7ffffff8, RZ, 0xc0, !PT ;  /* 0x7ffffff80d057812 */ /* 0x040fe200078ec0ff */
[C---:B------:R-:W-:Y:S01]  /*0160*/  VIADD R0, R13.reuse, 0xffffffff ;  /* 0xffffffff0d007836 */ /* 0x040fe20000000000 */
[C---:B------:R-:W-:Y:S02]  /*0170*/  LOP3.LUT R6, R13.reuse, 0x7, RZ, 0xc0, !PT ;  /* 0x000000070d067812 */ /* 0x040fe400078ec0ff */
[----:B------:R-:W-:Y:S02]  /*0180*/  LOP3.LUT R4, R13, 0x3, RZ, 0xc0, !PT ;  /* 0x000000030d047812 */ /* 0x000fe400078ec0ff */
[----:B------:R-:W-:Y:S01]  /*0190*/  ISETP.GE.U32.AND P0, PT, R0, 0x7, PT ;  /* 0x000000070000780c */ /* 0x000fe20003f06070 */
[----:B------:R-:W-:-:S02]  /*01a0*/  IMAD.MOV R0, RZ, RZ, -R5 ;  /* 0x000000ffff007224 */ /* 0x000fc400078e0a05 */
[----:B0-----:R-:W-:-:S03]  /*01b0*/  IMAD.WIDE.U32 R2, R11, 0x8, R2 ;  /* 0x000000080b027825 */ /* 0x001fc600078e0002 */
[----:B------:R-:W-:Y:S01]  /*01c0*/  IADD3 R10, P1, PT, R2, 0x20, RZ ;  /* 0x00000020020a7810 */ /* 0x000fe20007f3e0ff */
[----:B-1----:R-:W-:-:S04]  /*01d0*/  IMAD R2, R22, UR4, RZ ;  /* 0x0000000416027c24 */ /* 0x002fc8000f8e02ff */
[----:B------:R-:W-:Y:S02]  /*01e0*/  IMAD.X R7, RZ, RZ, R3, P1 ;  /* 0x000000ffff077224 */ /* 0x000fe400008e0603 */
[----:B------:R-:W-:-:S07]  /*01f0*/  IMAD.MOV.U32 R3, RZ, RZ, RZ ;  /* 0x000000ffff037224 */ /* 0x000fce00078e00ff */
.L_x_19:
[----:B0-----:R-:W0:Y:S01]  /*0200*/  LDC.64 R12, c[0x0][0x390] ;  /* 0x0000e400ff0c7b82 */ /* 0x001e220000000a00 */
[----:B------:R-:W-:Y:S02]  /*0210*/  IMAD.MOV.U32 R20, RZ, RZ, RZ ;  /* 0x000000ffff147224 */ /* 0x000fe400078e00ff */
[----:B0-----:R-:W-:Y:S01]  /*0220*/  IMAD.WIDE R12, R2, 0x4, R12 ;  /* 0x00000004020c7825 */ /* 0x001fe200078e020c */
[----:B-12---:R-:W-:Y:S06]  /*0230*/  @!P0 BRA `(.L_x_14) ;  /* 0x0000000400808947 */ /* 0x006fec0003800000 */
[----:B------:R-:W0:Y:S01]  /*0240*/  LDC.64 R14, c[0x0][0x380] ;  /* 0x0000e000ff0e7b82 */ /* 0x000e220000000a00 */
[----:B------:R-:W-:Y:S02]  /*0250*/  IMAD.MOV.U32 R24, RZ, RZ, RZ ;  /* 0x000000ffff187224 */ /* 0x000fe400078e00ff */
[----:B------:R-:W-:Y:S02]  /*0260*/  IMAD.MOV.U32 R23, RZ, RZ, RZ ;  /* 0x000000ffff177224 */ /* 0x000fe400078e00ff */
[----:B------:R-:W-:Y:S02]  /*0270*/  IMAD.MOV.U32 R26, RZ, RZ, R10 ;  /* 0x000000ffff1a7224 */ /* 0x000fe400078e000a */
[----:B------:R-:W-:Y:S02]  /*0280*/  IMAD.MOV.U32 R27, RZ, RZ, R7 ;  /* 0x000000ffff1b7224 */ /* 0x000fe400078e0007 */
[----:B------:R-:W-:Y:S01]  /*0290*/  IMAD.MOV.U32 R25, RZ, RZ, R0 ;  /* 0x000000ffff197224 */ /* 0x000fe200078e0000 */
[----:B0-----:R-:W-:-:S05]  /*02a0*/  IADD3 R14, P1, PT, R14, 0x38, RZ ;  /* 0x000000380e0e7810 */ /* 0x001fca0007f3e0ff */
[----:B------:R-:W-:-:S08]  /*02b0*/  IMAD.X R15, RZ, RZ, R15, P1 ;  /* 0x000000ffff0f7224 */ /* 0x000fd000008e060f */
.L_x_15:
[----:B0-----:R-:W2:Y:S01]  /*02c0*/  LDG.E R17, desc[UR6][R12.64] ;  /* 0x000000060c117981 */ /* 0x001ea2000c1e1900 */
[----:B------:R-:W2:Y:S01]  /*02d0*/  LDCU UR4, c[0x0][0x3a4] ;  /* 0x00007480ff0477ac */ /* 0x000ea20008000800 */
[----:B------:R-:W-:Y:S02]  /*02e0*/  IMAD.MOV.U32 R16, RZ, RZ, R26 ;  /* 0x000000ffff107224 */ /* 0x000fe400078e001a */
[----:B--2---:R-:W-:-:S04]  /*02f0*/  IMAD R17, R17, UR4, R24 ;  /* 0x0000000411117c24 */ /* 0x004fc8000f8e0218 */
[----:B------:R-:W-:-:S04]  /*0300*/  IMAD.WIDE R20, R17, 0x8, R14 ;  /* 0x0000000811147825 */ /* 0x000fc800078e020e */
[----:B------:R-:W-:Y:S02]  /*0310*/  IMAD.MOV.U32 R17, RZ, RZ, R27 ;  /* 0x000000ffff117224 */ /* 0x000fe400078e001b */
[----:B------:R-:W2:Y:S04]  /*0320*/  LDG.E.64 R20, desc[UR6][R20.64+-0x38] ;  /* 0xffffc80614147981 */ /* 0x000ea8000c1e1b00 */
[----:B------:R-:W2:Y:S02]  /*0330*/  LDG.E.64 R18, desc[UR6][R16.64+-0x20] ;  /* 0xffffe00610127981 */ /* 0x000ea4000c1e1b00 */
[----:B--2---:R-:W-:-:S07]  /*0340*/  DADD R26, R20, R18 ;  /* 0x00000000141a7229 */ /* 0x004fce0000000012 */
[----:B------:R0:W-:Y:S04]  /*0350*/  STG.E.64 desc[UR6][R16.64+-0x20], R26 ;  /* 0xffffe01a10007986 */ /* 0x0001e8000c101b06 */
[----:B------:R-:W2:Y:S02]  /*0360*/  LDG.E R18, desc[UR6][R12.64] ;  /* 0x000000060c127981 */ /* 0x000ea4000c1e1900 */
[----:B--2---:R-:W-:-:S05]  /*0370*/  IMAD R18, R18, UR4, RZ ;  /* 0x0000000412127c24 */ /* 0x004fca000f8e02ff */
[----:B------:R-:W-:-:S04]  /*0380*/  IADD3 R19, P1, PT, R18, R24, RZ ;  /* 0x0000001812137210 */ /* 0x000fc80007f3e0ff */
[----:B------:R-:W-:Y:S02]  /*0390*/  LEA.HI.X.SX32 R18, R18, R23, 0x1, P1 ;  /* 0x0000001712127211 */ /* 0x000fe400008f0eff */
[----:B------:R-:W-:-:S04]  /*03a0*/  LEA R28, P1, R19, R14, 0x3 ;  /* 0x0000000e131c7211 */ /* 0x000fc800078218ff */
[----:B------:R-:W-:Y:S02]  /*03b0*/  LEA.HI.X R29, R19, R15, R18, 0x3, P1 ;  /* 0x0000000f131d7211 */ /* 0x000fe400008f1c12 */
        /* <DEDUP_REMOVED lines=8> */
[----:B0-----:R-:W-:-:S04]  /*0440*/  LEA R26, P1, R19, R14, 0x3 ;  /* 0x0000000e131a7211 */ /* 0x001fc800078218ff */
[----:B------:R-:W-:Y:S02]  /*0450*/  LEA.HI.X R27, R19, R15, R18, 0x3, P1 ;  /* 0x0000000f131b7211 */ /* 0x000fe400008f1c12 */
[----:B------:R-:W2:Y:S04]  /*0460*/  LDG.E.64 R18, desc[UR6][R16.64+-0x10] ;  /* 0xfffff00610127981 */ /* 0x000ea8000c1e1b00 */
[----:B------:R-:W2:Y:S02]  /*0470*/  LDG.E.64 R20, desc[UR6][R26.64+-0x28] ;  /* 0xffffd8061a147981 */ /* 0x000ea4000c1e1b00 */
[----:B--2---:R-:W-:-:S07]  /*0480*/  DADD R26, R20, R18 ;  /* 0x00000000141a7229 */ /* 0x004fce0000000012 */
[----:B------:R-:W-:Y:S04]  /*0490*/  STG.E.64 desc[UR6][R16.64+-0x10], R26 ;  /* 0xfffff01a10007986 */ /* 0x000fe8000c101b06 */
[----:B------:R-:W2:Y:S02]  /*04a0*/  LDG.E R18, desc[UR6][R12.64] ;  /* 0x000000060c127981 */ /* 0x000ea4000c1e1900 */
[----:B--2---:R-:W-:-:S05]  /*04b0*/  IMAD R18, R18, UR4, RZ ;  /* 0x0000000412127c24 */ /* 0x004fca000f8e02ff */
[----:B------:R-:W-:-:S04]  /*04c0*/  IADD3 R19, P1, PT, R18, R24, RZ ;  /* 0x0000001812137210 */ /* 0x000fc80007f3e0ff */
[----:B------:R-:W-:Y:S02]  /*04d0*/  LEA.HI.X.SX32 R18, R18, R23, 0x1, P1 ;  /* 0x0000001712127211 */ /* 0x000fe400008f0eff */
[----:B-1----:R-:W-:-:S04]  /*04e0*/  LEA R28, P1, R19, R14, 0x3 ;  /* 0x0000000e131c7211 */ /* 0x002fc800078218ff */
[----:B------:R-:W-:Y:S02]  /*04f0*/  LEA.HI.X R29, R19, R15, R18, 0x3, P1 ;  /* 0x0000000f131d7211 */ /* 0x000fe400008f1c12 */
[----:B------:R-:W2:Y:S04]  /*0500*/  LDG.E.64 R18, desc[UR6][R16.64+-0x8] ;  /* 0xfffff80610127981 */ /* 0x000ea8000c1e1b00 */
[----:B------:R-:W2:Y:S02]  /*0510*/  LDG.E.64 R20, desc[UR6][R28.64+-0x20] ;  /* 0xffffe0061c147981 */ /* 0x000ea4000c1e1b00 */
[----:B--2---:R-:W-:-:S07]  /*0520*/  DADD R18, R20, R18 ;  /* 0x0000000014127229 */ /* 0x004fce0000000012 */
[----:B------:R0:W-:Y:S04]  /*0530*/  STG.E.64 desc[UR6][R16.64+-0x8], R18 ;  /* 0xfffff81210007986 */ /* 0x0001e8000c101b06 */
[----:B------:R-:W2:Y:S04]  /*0540*/  LDG.E R20, desc[UR6][R12.64] ;  /* 0x000000060c147981 */ /* 0x000ea8000c1e1900 */
[----:B0-----:R-:W3:Y:S01]  /*0550*/  LDG.E.64 R18, desc[UR6][R16.64] ;  /* 0x0000000610127981 */ /* 0x001ee2000c1e1b00 */
[----:B--2---:R-:W-:-:S05]  /*0560*/  IMAD R20, R20, UR4, RZ ;  /* 0x0000000414147c24 */ /* 0x004fca000f8e02ff */
[----:B------:R-:W-:-:S04]  /*0570*/  IADD3 R21, P1, PT, R20, R24, RZ ;  /* 0x0000001814157210 */ /* 0x000fc80007f3e0ff */
[----:B------:R-:W-:Y:S02]  /*0580*/  LEA.HI.X.SX32 R20, R20, R23, 0x1, P1 ;  /* 0x0000001714147211 */ /* 0x000fe400008f0eff */
[----:B------:R-:W-:-:S04]  /*0590*/  LEA R26, P1, R21, R14, 0x3 ;  /* 0x0000000e151a7211 */ /* 0x000fc800078218ff */
[----:B------:R-:W-:-:S05]  /*05a0*/  LEA.HI.X R27, R21, R15, R20, 0x3, P1 ;  /* 0x0000000f151b7211 */ /* 0x000fca00008f1c14 */
[----:B------:R-:W3:Y:S02]  /*05b0*/  LDG.E.64 R20, desc[UR6][R26.64+-0x18] ;  /* 0xffffe8061a147981 */ /* 0x000ee4000c1e1b00 */
[----:B---3--:R-:W-:-:S07]  /*05c0*/  DADD R28, R20, R18 ;  /* 0x00000000141c7229 */ /* 0x008fce0000000012 */
        /* <DEDUP_REMOVED lines=9> */
[----:B--2---:R-:W-:Y:S02]  /*0660*/  DADD R18, R20, R18 ;  /* 0x0000000014127229 */ /* 0x004fe40000000012 */
[----:B------:R-:W2:Y:S05]  /*0670*/  LDG.E.64 R20, desc[UR6][R16.64+0x10] ;  /* 0x0000100610147981 */ /* 0x000eaa000c1e1b00 */
[----:B------:R1:W-:Y:S04]  /*0680*/  STG.E.64 desc[UR6][R16.64+0x8], R18 ;  /* 0x0000081210007986 */ /* 0x0003e8000c101b06 */
[----:B------:R-:W3:Y:S02]  /*0690*/  LDG.E R26, desc[UR6][R12.64] ;  /* 0x000000060c1a7981 */ /* 0x000ee4000c1e1900 */
[----:B---3--:R-:W-:-:S05]  /*06a0*/  IMAD R26, R26, UR4, RZ ;  /* 0x000000041a1a7c24 */ /* 0x008fca000f8e02ff */
[----:B------:R-:W-:-:S04]  /*06b0*/  IADD3 R27, P1, PT, R26, R24, RZ ;  /* 0x000000181a1b7210 */ /* 0x000fc80007f3e0ff */
[----:B0-----:R-:W-:Y:S02]  /*06c0*/  LEA.HI.X.SX32 R28, R26, R23, 0x1, P1 ;  /* 0x000000171a1c7211 */ /* 0x001fe400008f0eff */
[----:B------:R-:W-:-:S04]  /*06d0*/  LEA R26, P1, R27, R14, 0x3 ;  /* 0x0000000e1b1a7211 */ /* 0x000fc800078218ff */
[----:B------:R-:W-:-:S05]  /*06e0*/  LEA.HI.X R27, R27, R15, R28, 0x3, P1 ;  /* 0x0000000f1b1b7211 */ /* 0x000fca00008f1c1c */
[----:B-1----:R-:W2:Y:S02]  /*06f0*/  LDG.E.64 R18, desc[UR6][R26.64+-0x8] ;  /* 0xfffff8061a127981 */ /* 0x002ea4000c1e1b00 */
        /* <DEDUP_REMOVED lines=9> */
[----:B------:R-:W2:Y:S01]  /*0790*/  LDG.E.64 R18, desc[UR6][R18.64] ;  /* 0x0000000612127981 */ /* 0x000ea2000c1e1b00 */
[----:B------:R-:W-:-:S05]  /*07a0*/  VIADD R25, R25, 0x8 ;  /* 0x0000000819197836 */ /* 0x000fca0000000000 */
[----:B------:R-:W-:Y:S02]  /*07b0*/  ISETP.NE.AND P1, PT, R25, RZ, PT ;  /* 0x000000ff1900720c */ /* 0x000fe40003f25270 */
[----:B------:R-:W-:Y:S02]  /*07c0*/  IADD3 R26, P3, PT, R16, 0x40, RZ ;  /* 0x00000040101a7810 */ /* 0x000fe40007f7e0ff */
[----:B------:R-:W-:-:S03]  /*07d0*/  IADD3 R24, P2, PT, R24, 0x8, RZ ;  /* 0x0000000818187810 */ /* 0x000fc60007f5e0ff */
[----:B------:R-:W-:Y:S02]  /*07e0*/  IMAD.X R27, RZ, RZ, R17, P3 ;  /* 0x000000ffff1b7224 */ /* 0x000fe400018e0611 */
[----:B------:R-:W-:Y:S01]  /*07f0*/  IMAD.X R23, RZ, RZ, R23, P2 ;  /* 0x000000ffff177224 */ /* 0x000fe200010e0617 */
[----:B--2---:R-:W-:-:S07]  /*0800*/  DADD R20, R18, R20 ;  /* 0x0000000012147229 */ /* 0x004fce0000000014 */
[----:B------:R0:W-:Y:S01]  /*0810*/  STG.E.64 desc[UR6][R16.64+0x18], R20 ;  /* 0x0000181410007986 */ /* 0x0001e2000c101b06 */
[----:B------:R-:W-:Y:S05]  /*0820*/  @P1 BRA `(.L_x_15) ;  /* 0xfffffff800a41947 */ /* 0x000fea000383ffff */
[----:B0-----:R-:W-:-:S07]  /*0830*/  IMAD.MOV.U32 R20, RZ, RZ, R5 ;  /* 0x000000ffff147224 */ /* 0x001fce00078e0005 */
.L_x_14:
[----:B------:R-:W-:-:S13]  /*0840*/  ISETP.NE.AND P1, PT, R6, RZ, PT ;  /* 0x000000ff0600720c */ /* 0x000fda0003f25270 */
[----:B------:R-:W-:Y:S05]  /*0850*/  @!P1 BRA `(.L_x_16) ;  /* 0x0000000400849947 */ /* 0x000fea0003800000 */
[----:B------:R-:W-:Y:S01]  /*0860*/  VIADD R14, R6, 0xffffffff ;  /* 0xffffffff060e7836 */ /* 0x000fe20000000000 */
[----:B------:R-:W-:-:S04]  /*0870*/  ISETP.NE.AND P1, PT, R4, RZ, PT ;  /* 0x000000ff0400720c */ /* 0x000fc80003f25270 */
[----:B------:R-:W-:-:S13]  /*0880*/  ISETP.GE.U32.AND P2, PT, R14, 0x3, PT ;  /* 0x000000030e00780c */ /* 0x000fda0003f46070 */
[----:B------:R-:W-:Y:S05]  /*0890*/  @!P2 BRA `(.L_x_17) ;  /* 0x0000000000c0a947 */ /* 0x000fea0003800000 */
[----:B------:R-:W2:Y:S01]  /*08a0*/  LDG.E R15, desc[UR6][R12.64] ;  /* 0x000000060c0f7981 */ /* 0x000ea2000c1e1900 */
[----:B------:R-:W0:Y:S01]  /*08b0*/  LDC.64 R16, c[0x0][0x380] ;  /* 0x0000e000ff107b82 */ /* 0x000e220000000a00 */
[----:B------:R-:W2:Y:S01]  /*08c0*/  LDCU UR4, c[0x0][0x3a4] ;  /* 0x00007480ff0477ac */ /* 0x000ea20008000800 */
[----:B------:R-:W-:Y:S01]  /*08d0*/  IMAD.IADD R19, R11, 0x1, R20 ;  /* 0x000000010b137824 */ /* 0x000fe200078e0214 */
[----:B------:R-:W1:Y:S05]  /*08e0*/  LDCU.128 UR8, c[0x0][0x380] ;  /* 0x00007000ff0877ac */ /* 0x000e6a0008000c00 */
[----:B------:R-:W3:Y:S02]  /*08f0*/  LDC.64 R24, c[0x0][0x388] ;  /* 0x0000e200ff187b82 */ /* 0x000ee40000000a00 */
[----:B---3--:R-:W-:-:S04]  /*0900*/  IMAD.WIDE.U32 R24, R19, 0x8, R24 ;  /* 0x0000000813187825 */ /* 0x008fc800078e0018 */
[----:B--2---:R-:W-:-:S04]  /*0910*/  IMAD R15, R15, UR4, R20 ;  /* 0x000000040f0f7c24 */ /* 0x004fc8000f8e0214 */
[----:B0-----:R-:W-:Y:S02]  /*0920*/  IMAD.WIDE R16, R15, 0x8, R16 ;  /* 0x000000080f107825 */ /* 0x001fe400078e0210 */
[----:B------:R-:W2:Y:S04]  /*0930*/  LDG.E.64 R14, desc[UR6][R24.64] ;  /* 0x00000006180e7981 */ /* 0x000ea8000c1e1b00 */
[----:B------:R-:W2:Y:S02]  /*0940*/  LDG.E.64 R16, desc[UR6][R16.64] ;  /* 0x0000000610107981 */ /* 0x000ea4000c1e1b00 */
[----:B--2---:R-:W-:-:S07]  /*0950*/  DADD R14, R16, R14 ;  /* 0x00000000100e7229 */ /* 0x004fce000000000e */
[----:B------:R0:W-:Y:S04]  /*0960*/  STG.E.64 desc[UR6][R24.64], R14 ;  /* 0x0000000e18007986 */ /* 0x0001e8000c101b06 */
[----:B------:R-:W2:Y:S01]  /*0970*/  LDG.E R18, desc[UR6][R12.64] ;  /* 0x000000060c127981 */ /* 0x000ea2000c1e1900 */
[----:B------:R-:W-:-:S05]  /*0980*/  IADD3 R21, P4, PT, R11, R20, RZ ;  /* 0x000000140b157210 */ /* 0x000fca0007f9e0ff */
[----:B------:R-:W-:Y:S02]  /*0990*/  IMAD.X R26, RZ, RZ, RZ, P4 ;  /* 0x000000ffff1a7224 */ /* 0x000fe400020e06ff */
[----:B--2---:R-:W-:Y:S01]  /*09a0*/  IMAD R19, R18, UR4, RZ ;  /* 0x0000000412137c24 */ /* 0x004fe2000f8e02ff */
[----:B-1----:R-:W-:-:S04]  /*09b0*/  LEA R18, P2, R21, UR10, 0x3 ;  /* 0x0000000a15127c11 */ /* 0x002fc8000f8418ff */
[----:B------:R-:W-:-:S04]  /*09c0*/  IADD3 R23, P3, PT, R20, R19, RZ ;  /* 0x0000001314177210 */ /* 0x000fc80007f7e0ff */
[----:B------:R-:W-:Y:S02]  /*09d0*/  LEA.HI.X.SX32 R28, R19, RZ, 0x1, P3 ;  /* 0x000000ff131c7211 */ /* 0x000fe400018f0eff */
[----:B------:R-:W-:Y:S02]  /*09e0*/  LEA R16, P3, R23, UR8, 0x3 ;  /* 0x0000000817107c11 */ /* 0x000fe4000f8618ff */
[----:B------:R-:W-:Y:S02]  /*09f0*/  LEA.HI.X R19, R21, UR11, R26, 0x3, P2 ;  /* 0x0000000b15137c11 */ /* 0x000fe400090f1c1a */
[----:B------:R-:W-:-:S03]  /*0a00*/  LEA.HI.X R17, R23, UR9, R28, 0x3, P3 ;  /* 0x0000000917117c11 */ /* 0x000fc600098f1c1c */
[----:B0-----:R-:W2:Y:S04]  /*0a10*/  LDG.E.64 R14, desc[UR6][R18.64+0x8] ;  /* 0x00000806120e7981 */ /* 0x001ea8000c1e1b00 */
[----:B------:R-:W2:Y:S02]  /*0a20*/  LDG.E.64 R16, desc[UR6][R16.64+0x8] ;  /* 0x0000080610107981 */ /* 0x000ea4000c1e1b00 */
[----:B--2---:R-:W-:-:S07]  /*0a30*/  DADD R28, R16, R14 ;  /* 0x00000000101c7229 */ /* 0x004fce000000000e */
[----:B------:R0:W-:Y:S04]  /*0a40*/  STG.E.64 desc[UR6][R18.64+0x8], R28 ;  /* 0x0000081c12007986 */ /* 0x0001e8000c101b06 */
[----:B------:R-:W2:Y:S02]  /*0a50*/  LDG.E R14, desc[UR6][R12.64] ;  /* 0x000000060c0e7981 */ /* 0x000ea4000c1e1900 */
[----:B--2---:R-:W-:-:S05]  /*0a60*/  IMAD R15, R14, UR4, RZ ;  /* 0x000000040e0f7c24 */ /* 0x004fca000f8e02ff */
[----:B------:R-:W-:-:S04]  /*0a70*/  IADD3 R14, P2, PT, R20, R15, RZ ;  /* 0x0000000f140e7210 */ /* 0x000fc80007f5e0ff */
[----:B------:R-:W-:Y:S02]  /*0a80*/  LEA.HI.X.SX32 R15, R15, RZ, 0x1, P2 ;  /* 0x000000ff0f0f7211 */ /* 0x000fe400010f0eff */
[----:B------:R-:W-:-:S04]  /*0a90*/  LEA R24, P2, R14, UR8, 0x3 ;  /* 0x000000080e187c11 */ /* 0x000fc8000f8418ff */
[----:B------:R-:W-:Y:S02]  /*0aa0*/  LEA.HI.X R25, R14, UR9, R15, 0x3, P2 ;  /* 0x000000090e197c11 */ /* 0x000fe400090f1c0f */
[----:B------:R-:W2:Y:S04]  /*0ab0*/  LDG.E.64 R14, desc[UR6][R18.64+0x10] ;  /* 0x00001006120e7981 */ /* 0x000ea8000c1e1b00 */
[----:B------:R-:W2:Y:S02]  /*0ac0*/  LDG.E.64 R24, desc[UR6][R24.64+0x10] ;  /* 0x0000100618187981 */ /* 0x000ea4000c1e1b00 */
[----:B--2---:R-:W-:-:S07]  /*0ad0*/  DADD R26, R24, R14 ;  /* 0x00000000181a7229 */ /* 0x004fce000000000e */
[----:B------:R0:W-:Y:S04]  /*0ae0*/  STG.E.64 desc[UR6][R18.64+0x10], R26 ;  /* 0x0000101a12007986 */ /* 0x0001e8000c101b06 */
[----:B------:R-:W2:Y:S02]  /*0af0*/  LDG.E R14, desc[UR6][R12.64] ;  /* 0x000000060c0e7981 */ /* 0x000ea4000c1e1900 */
[----:B--2---:R-:W-:-:S05]  /*0b00*/  IMAD R15, R14, UR4, RZ ;  /* 0x000000040e0f7c24 */ /* 0x004fca000f8e02ff */
[----:B------:R-:W-:-:S04]  /*0b10*/  IADD3 R16, P2, PT, R20, R15, RZ ;  /* 0x0000000f14107210 */ /* 0x000fc80007f5e0ff */
[----:B------:R-:W-:Y:S02]  /*0b20*/  LEA R14, P3, R16, UR8, 0x3 ;  /* 0x00000008100e7c11 */ /* 0x000fe4000f8618ff */
[----:B------:R-:W-:-:S04]  /*0b30*/  LEA.HI.X.SX32 R15, R15, RZ, 0x1, P2 ;  /* 0x000000ff0f0f7211 */ /* 0x000fc800010f0eff */
[----:B------:R-:W-:Y:S02]  /*0b40*/  LEA.HI.X R15, R16, UR9, R15, 0x3, P3 ;  /* 0x00000009100f7c11 */ /* 0x000fe400098f1c0f */
[----:B------:R-:W2:Y:S04]  /*0b50*/  LDG.E.64 R16, desc[UR6][R18.64+0x18] ;  /* 0x0000180612107981 */ /* 0x000ea8000c1e1b00 */
[----:B------:R-:W2:Y:S01]  /*0b60*/  LDG.E.64 R14, desc[UR6][R14.64+0x18] ;  /* 0x000018060e0e7981 */ /* 0x000ea2000c1e1b00 */
[----:B------:R-:W-:Y:S01]  /*0b70*/  VIADD R20, R20, 0x4 ;  /* 0x0000000414147836 */ /* 0x000fe20000000000 */
[----:B--2---:R-:W-:-:S07]  /*0b80*/  DADD R16, R14, R16 ;  /* 0x000000000e107229 */ /* 0x004fce0000000010 */
[----:B------:R0:W-:Y:S04]  /*0b90*/  STG.E.64 desc[UR6][R18.64+0x18], R16 ;  /* 0x0000181012007986 */ /* 0x0001e8000c101b06 */
.L_x_17:
[----:B------:R-:W-:Y:S05]  /*0ba0*/  @!P1 BRA `(.L_x_16) ;  /* 0x0000000000b09947 */ /* 0x000fea0003800000 */
[----:B------:R-:W1:Y:S01]  /*0bb0*/  LDCU UR5, c[0x0][0x3a4] ;  /* 0x00007480ff0577ac */ /* 0x000e620008000800 */
[----:B------:R-:W-:Y:S01]  /*0bc0*/  ISETP.NE.AND P1, PT, R4, 0x1, PT ;  /* 0x000000010400780c */ /* 0x000fe20003f25270 */
[----:B-1----:R-:W-:-:S12]  /*0bd0*/  ULOP3.LUT UP0, URZ, UR5, 0x1, URZ, 0xc0, !UPT ;  /* 0x0000000105ff7892 */ /* 0x002fd8000f80c0ff */
[----:B------:R-:W-:Y:S05]  /*0be0*/  @!P1 BRA `(.L_x_18) ;  /* 0x0000000000709947 */ /* 0x000fea0003800000 */
[----:B------:R-:W2:Y:S01]  /*0bf0*/  LDG.E R15, desc[UR6][R12.64] ;  /* 0x000000060c0f7981 */ /* 0x000ea2000c1e1900 */
[----:B0-----:R-:W0:Y:S01]  /*0c00*/  LDC.64 R18, c[0x0][0x388] ;  /* 0x0000e200ff127b82 */ /* 0x001e220000000a00 */
[----:B------:R-:W2:Y:S01]  /*0c10*/  LDCU UR4, c[0x0][0x3a4] ;  /* 0x00007480ff0477ac */ /* 0x000ea20008000800 */
[----:B------:R-:W-:Y:S01]  /*0c20*/  IMAD.IADD R17, R11, 0x1, R20 ;  /* 0x000000010b117824 */ /* 0x000fe200078e0214 */
[----:B------:R-:W1:Y:S05]  /*0c30*/  LDCU.128 UR8, c[0x0][0x380] ;  /* 0x00007000ff0877ac */ /* 0x000e6a0008000c00 */
[----:B------:R-:W3:Y:S01]  /*0c40*/  LDC.64 R24, c[0x0][0x380] ;  /* 0x0000e000ff187b82 */ /* 0x000ee20000000a00 */
[----:B0-----:R-:W-:-:S04]  /*0c50*/  IMAD.WIDE.U32 R18, R17, 0x8, R18 ;  /* 0x0000000811127825 */ /* 0x001fc800078e0012 */
[----:B--2---:R-:W-:-:S04]  /*0c60*/  IMAD R15, R15, UR4, R20 ;  /* 0x000000040f0f7c24 */ /* 0x004fc8000f8e0214 */
[----:B---3--:R-:W-:Y:S02]  /*0c70*/  IMAD.WIDE R24, R15, 0x8, R24 ;  /* 0x000000080f187825 */ /* 0x008fe400078e0218 */
        /* <DEDUP_REMOVED lines=10> */
[----:B------:R-:W-:Y:S02]  /*0d20*/  LEA R16, P2, R17, UR8, 0x3 ;  /* 0x0000000811107c11 */ /* 0x000fe4000f8418ff */
[----:B------:R-:W-:Y:S02]  /*0d30*/  LEA.HI.X.SX32 R24, R15, RZ, 0x1, P1 ;  /* 0x000000ff0f187211 */ /* 0x000fe400008f0eff */
[----:B------:R-:W-:Y:S02]  /*0d40*/  LEA.HI.X R15, R21, UR11, R28, 0x3, P3 ;  /* 0x0000000b150f7c11 */ /* 0x000fe400098f1c1c */
[----:B------:R-:W-:-:S03]  /*0d50*/  LEA.HI.X R17, R17, UR9, R24, 0x3, P2 ;  /* 0x0000000911117c11 */ /* 0x000fc600090f1c18 */
[----:B0-----:R-:W2:Y:S04]  /*0d60*/  LDG.E.64 R18, desc[UR6][R14.64+0x8] ;  /* 0x000008060e127981 */ /* 0x001ea8000c1e1b00 */
[----:B------:R-:W2:Y:S01]  /*0d70*/  LDG.E.64 R16, desc[UR6][R16.64+0x8] ;  /* 0x0000080610107981 */ /* 0x000ea2000c1e1b00 */
[----:B------:R-:W-:Y:S01]  /*0d80*/  VIADD R20, R20, 0x2 ;  /* 0x0000000214147836 */ /* 0x000fe20000000000 */
[----:B--2---:R-:W-:-:S07]  /*0d90*/  DADD R18, R16, R18 ;  /* 0x0000000010127229 */ /* 0x004fce0000000012 */
[----:B------:R1:W-:Y:S04]  /*0da0*/  STG.E.64 desc[UR6][R14.64+0x8], R18 ;  /* 0x000008120e007986 */ /* 0x0003e8000c101b06 */
.L_x_18:
[----:B------:R-:W-:Y:S05]  /*0db0*/  BRA.U !UP0, `(.L_x_16) ;  /* 0x00000001082c7547 */ /* 0x000fea000b800000 */
[----:B------:R-:W2:Y:S01]  /*0dc0*/  LDG.E R13, desc[UR6][R12.64] ;  /* 0x000000060c0d7981 */ /* 0x000ea2000c1e1900 */
[----:B-1----:R-:W1:Y:S01]  /*0dd0*/  LDC.64 R14, c[0x0][0x380] ;  /* 0x0000e000ff0e7b82 */ /* 0x002e620000000a00 */
[----:B------:R-:W-:-:S07]  /*0de0*/  IMAD.IADD R21, R11, 0x1, R20 ;  /* 0x000000010b157824 */ /* 0x000fce00078e0214 */
[----:B0-----:R-:W0:Y:S02]  /*0df0*/  LDC.64 R16, c[0x0][0x388] ;  /* 0x0000e200ff107b82 */ /* 0x001e240000000a00 */
[----:B0-----:R-:W-:-:S04]  /*0e00*/  IMAD.WIDE.U32 R16, R21, 0x8, R16 ;  /* 0x0000000815107825 */ /* 0x001fc800078e0010 */
[----:B--2---:R-:W-:-:S04]  /*0e10*/  IMAD R19, R13, UR5, R20 ;  /* 0x000000050d137c24 */ /* 0x004fc8000f8e0214 */
[----:B-1----:R-:W-:Y:S02]  /*0e20*/  IMAD.WIDE R18, R19, 0x8, R14 ;  /* 0x0000000813127825 */ /* 0x002fe400078e020e */
[----:B------:R-:W2:Y:S04]  /*0e30*/  LDG.E.64 R14, desc[UR6][R16.64] ;  /* 0x00000006100e7981 */ /* 0x000ea8000c1e1b00 */
[----:B------:R-:W2:Y:S02]  /*0e40*/  LDG.E.64 R18, desc[UR6][R18.64] ;  /* 0x0000000612127981 */ /* 0x000ea4000c1e1b00 */
[----:B--2---:R-:W-:-:S07]  /*0e50*/  DADD R14, R18, R14 ;  /* 0x00000000120e7229 */ /* 0x004fce000000000e */
[----:B------:R2:W-:Y:S04]  /*0e60*/  STG.E.64 desc[UR6][R16.64], R14 ;  /* 0x0000000e10007986 */ /* 0x0005e8000c101b06 */
.L_x_16:
[----:B------:R-:W3:Y:S01]  /*0e70*/  LDG.E R12, desc[UR6][R8.64] ;  /* 0x00000006080c7981 */ /* 0x000ee2000c1e1900 */
[----:B------:R-:W-:Y:S02]  /*0e80*/  VIADD R3, R3, 0x1 ;  /* 0x0000000103037836 */ /* 0x000fe40000000000 */
[----:B------:R-:W-:-:S03]  /*0e90*/  VIADD R2, R2, 0x1 ;  /* 0x0000000102027836 */ /* 0x000fc60000000000 */
[----:B---3--:R-:W-:-:S13]  /*0ea0*/  ISETP.GE.AND P1, PT, R3, R12, PT ;  /* 0x0000000c0300720c */ /* 0x008fda0003f26270 */
[----:B------:R-:W-:Y:S05]  /*0eb0*/  @!P1 BRA `(.L_x_19) ;  /* 0xfffffff000d09947 */ /* 0x000fea000383ffff */
.L_x_13:
[----:B------:R-:W-:Y:S05]  /*0ec0*/  BSYNC.RECONVERGENT B0 ;  /* 0x0000000000007941 */ /* 0x000fea0003800200 */
.L_x_12:
[----:B------:R-:W3:Y:S01]  /*0ed0*/  LDC R5, c[0x0][0x3a4] ;  /* 0x0000e900ff057b82 */ /* 0x000ee20000000800 */
[----:B------:R-:W4:Y:S07]  /*0ee0*/  LDCU UR4, c[0x0][0x3a8] ;  /* 0x00007500ff0477ac */ /* 0x000f2e0008000800 */
[----:B------:R-:W-:Y:S01]  /*0ef0*/  BAR.SYNC.DEFER_BLOCKING 0x0 ;  /* 0x0000000000007b1d */ /* 0x000fe20000010000 */
[----:B---3--:R-:W-:-:S04]  /*0f00*/  ISETP.GE.AND P0, PT, R5, 0x1, PT ;  /* 0x000000010500780c */ /* 0x008fc80003f06270 */
[----:B----4-:R-:W-:-:S13]  /*0f10*/  ISETP.GE.OR P0, PT, R22, UR4, !P0 ;  /* 0x0000000416007c0c */ /* 0x010fda000c706670 */
[----:B------:R-:W-:Y:S05]  /*0f20*/  @P0 EXIT ;  /* 0x000000000000094d */ /* 0x000fea0003800000 */
[C---:B------:R-:W-:Y:S02]  /*0f30*/  VIADD R0, R5.reuse, 0xffffffff ;  /* 0xffffffff05007836 */ /* 0x040fe40000000000 */
[----:B------:R-:W-:Y:S01]  /*0f40*/  IMAD R4, R22, R5, RZ ;  /* 0x0000000516047224 */ /* 0x000fe200078e02ff */
[----:B------:R-:W-:Y:S01]  /*0f50*/  LOP3.LUT R22, R5, 0x7, RZ, 0xc0, !PT ;  /* 0x0000000705167812 */ /* 0x000fe200078ec0ff */
[----:B------:R-:W-:Y:S01]  /*0f60*/  IMAD.MOV.U32 R3, RZ, RZ, RZ ;  /* 0x000000ffff037224 */ /* 0x000fe200078e00ff */
[----:B------:R-:W-:-:S13]  /*0f70*/  ISETP.GE.U32.AND P0, PT, R0, 0x7, PT ;  /* 0x000000070000780c */ /* 0x000fda0003f06070 */
[----:B------:R-:W-:Y:S05]  /*0f80*/  @!P0 BRA `(.L_x_20) ;  /* 0x0000000c00348947 */ /* 0x000fea0003800000 */
[----:B------:R-:W3:Y:S02]  /*0f90*/  LDC.64 R2, c[0x0][0x388] ;  /* 0x0000e200ff027b82 */ /* 0x000ee40000000a00 */
[----:B---3--:R-:W-:Y:S01]  /*0fa0*/  IMAD.WIDE.U32 R6, R4, 0x8, R2 ;  /* 0x0000000804067825 */ /* 0x008fe200078e0002 */
[----:B------:R-:W-:Y:S02]  /*0fb0*/  LOP3.LUT R3, R5, 0x7ffffff8, RZ, 0xc0, !PT ;  /* 0x7ffffff805037812 */ /* 0x000fe400078ec0ff */
[----:B------:R-:W-:-:S03]  /*0fc0*/  IADD3 R0, P0, PT, R6, 0x20, RZ ;  /* 0x0000002006007810 */ /* 0x000fc60007f1e0ff */
[----:B------:R-:W-:Y:S02]  /*0fd0*/  IMAD.MOV R23, RZ, RZ, -R3 ;  /* 0x000000ffff177224 */ /* 0x000fe400078e0a03 */
[----:B------:R-:W-:-:S08]  /*0fe0*/  IMAD.X R5, RZ, RZ, R7, P0 ;  /* 0x000000ffff057224 */ /* 0x000fd000000e0607 */
.L_x_37:
[----:B---3--:R-:W3:Y:S01]  /*0ff0*/  LDG.E R12, desc[UR6][R8.64] ;  /* 0x00000006080c7981 */ /* 0x008ee2000c1e1900 */
[----:B------:R-:W-:Y:S02]  /*1000*/  IMAD.MOV.U32 R20, RZ, RZ, R0 ;  /* 0x000000ffff147224 */ /* 0x000fe400078e0000 */
[----:B------:R-:W-:-:S05]  /*1010*/  IMAD.MOV.U32 R21, RZ, RZ, R5 ;  /* 0x000000ffff157224 */ /* 0x000fca00078e0005 */
[----:B-12---:R-:W2:Y:S01]  /*1020*/  LDG.E.64 R14, desc[UR6][R20.64+-0x20] ;  /* 0xffffe006140e7981 */ /* 0x006ea2000c1e1b00 */
[----:B------:R-:W-:Y:S01]  /*1030*/  IMAD.MOV.U32 R6, RZ, RZ, 0x1 ;  /* 0x00000001ff067424 */ /* 0x000fe200078e00ff */
[----:B------:R-:W-:Y:S01]  /*1040*/  BSSY.RECONVERGENT B1, `(.L_x_21) ;  /* 0x0000015000017945 */ /* 0x000fe20003800200 */
[----:B------:R-:W-:-:S05]  /*1050*/  VIADD R23, R23, 0x8 ;  /* 0x0000000817177836 */ /* 0x000fca0000000000 */
[----:B------:R-:W-:Y:S01]  /*1060*/  ISETP.NE.AND P1, PT, R23, RZ, PT ;  /* 0x000000ff1700720c */ /* 0x000fe20003f25270 */
[----:B---3--:R-:W1:Y:S01]  /*1070*/  I2F.F64 R12, R12 ;  /* 0x0000000c000c7312 */ /* 0x008e620000201c00 */
[----:B--2---:R-:W-:-:S07]  /*1080*/  FSETP.GEU.AND P2, PT, |R15|, 6.5827683646048100446e-37, PT ;  /* 0x036000000f00780b */ /* 0x004fce0003f4e200 */
[----:B-1----:R-:W1:Y:S02]  /*1090*/  MUFU.RCP64H R7, R13 ;  /* 0x0000000d00077308 */ /* 0x002e640000001800 */
[----:B-1----:R-:W-:-:S08]  /*10a0*/  DFMA R10, -R12, R6, 1 ;  /* 0x3ff000000c0a742b */ /* 0x002fd00000000106 */
[----:B------:R-:W-:-:S08]  /*10b0*/  DFMA R10, R10, R10, R10 ;  /* 0x0000000a0a0a722b */ /* 0x000fd0000000000a */
[----:B------:R-:W-:-:S08]  /*10c0*/  DFMA R10, R6, R10, R6 ;  /* 0x0000000a060a722b */ /* 0x000fd00000000006 */
[----:B------:R-:W-:-:S08]  /*10d0*/  DFMA R6, -R12, R10, 1 ;  /* 0x3ff000000c06742b */ /* 0x000fd0000000010a */
[----:B------:R-:W-:-:S08]  /*10e0*/  DFMA R6, R10, R6, R10 ;  /* 0x000000060a06722b */ /* 0x000fd0000000000a */
[----:B------:R-:W-:-:S08]  /*10f0*/  DMUL R10, R14, R6 ;  /* 0x000000060e0a7228 */ /* 0x000fd00000000000 */
[----:B0-----:R-:W-:-:S08]  /*1100*/  DFMA R16, -R12, R10, R14 ;  /* 0x0000000a0c10722b */ /* 0x001fd0000000010e */
[----:B------:R-:W-:-:S10]  /*1110*/  DFMA R6, R6, R16, R10 ;  /* 0x000000100606722b */ /* 0x000fd4000000000a */
[----:B------:R-:W-:-:S05]  /*1120*/  FFMA R0, RZ, R13, R7 ;  /* 0x0000000dff007223 */ /* 0x000fca0000000007 */
[----:B------:R-:W-:-:S13]  /*1130*/  FSETP.GT.AND P0, PT, |R0|, 1.469367938527859385e-39, PT ;  /* 0x001000000000780b */ /* 0x000fda0003f04200 */
[----:B------:R-:W-:Y:S05]  /*1140*/  @P0 BRA P2, `(.L_x_22) ;  /* 0x0000000000100947 */ /* 0x000fea0001000000 */
[----:B------:R-:W-:-:S07]  /*1150*/  MOV R6, 0x1170 ;  /* 0x0000117000067802 */ /* 0x000fce0000000f00 */
[----:B------:R-:W-:Y:S05]  /*1160*/  CALL.REL.NOINC `($__internal_1_$__cuda_sm20_div_rn_f64_full) ;  /* 0x0000001400e87944 */ /* 0x000fea0003c00000 */
[----:B------:R-:W-:Y:S02]  /*1170*/  IMAD.MOV.U32 R6, RZ, RZ, R2 ;  /* 0x000000ffff067224 */ /* 0x000fe400078e0002 */
[----:B------:R-:W-:-:S07]  /*1180*/  IMAD.MOV.U32 R7, RZ, RZ, R25 ;  /* 0x000000ffff077224 */ /* 0x000fce00078e0019 */
.L_x_22:
[----:B------:R-:W-:Y:S05]  /*1190*/  BSYNC.RECONVERGENT B1 ;  /* 0x0000000000017941 */ /* 0x000fea0003800200 */
.L_x_21:
[----:B------:R0:W-:Y:S04]  /*11a0*/  STG.E.64 desc[UR6][R20.64+-0x20], R6 ;  /* 0xffffe00614007986 */ /* 0x0001e8000c101b06 */
[----:B------:R-:W2:Y:S04]  /*11b0*/  LDG.E R12, desc[UR6][R8.64] ;  /* 0x00000006080c7981 */ /* 0x000ea8000c1e1900 */
[----:B------:R-:W3:Y:S01]  /*11c0*/  LDG.E.64 R14, desc[UR6][R20.64+-0x18] ;  /* 0xffffe806140e7981 */ /* 0x000ee2000c1e1b00 */
[----:B------:R-:W-:Y:S01]  /*11d0*/  IMAD.MOV.U32 R10, RZ, RZ, 0x1 ;  /* 0x00000001ff0a7424 */ /* 0x000fe200078e00ff */
[----:B------:R-:W-:Y:S01]  /*11e0*/  BSSY.RECONVERGENT B1, `(.L_x_23) ;  /* 0x0000013000017945 */ /* 0x000fe20003800200 */
[----:B--2---:R-:W1:Y:S01]  /*11f0*/  I2F.F64 R12, R12 ;  /* 0x0000000c000c7312 */ /* 0x004e620000201c00 */
[----:B---3--:R-:W-:-:S07]  /*1200*/  FSETP.GEU.AND P2, PT, |R15|, 6.5827683646048100446e-37, PT ;  /* 0x036000000f00780b */ /* 0x008fce0003f4e200 */
[----:B-1----:R-:W1:Y:S02]  /*1210*/  MUFU.RCP64H R11, R13 ;  /* 0x0000000d000b7308 */ /* 0x002e640000001800 */
[----:B-1----:R-:W-:-:S08]  /*1220*/  DFMA R16, -R12, R10, 1 ;  /* 0x3ff000000c10742b */ /* 0x002fd0000000010a */
[----:B------:R-:W-:-:S08]  /*1230*/  DFMA R16, R16, R16, R16 ;  /* 0x000000101010722b */ /* 0x000fd00000000010 */
[----:B------:R-:W-:-:S08]  /*1240*/  DFMA R16, R10, R16, R10 ;  /* 0x000000100a10722b */ /* 0x000fd0000000000a */
[----:B------:R-:W-:-:S08]  /*1250*/  DFMA R10, -R12, R16, 1 ;  /* 0x3ff000000c0a742b */ /* 0x000fd00000000110 */
[----:B------:R-:W-:-:S08]  /*1260*/  DFMA R10, R16, R10, R16 ;  /* 0x0000000a100a722b */ /* 0x000fd00000000010 */
[----:B0-----:R-:W-:-:S08]  /*1270*/  DMUL R6, R14, R10 ;  /* 0x0000000a0e067228 */ /* 0x001fd00000000000 */
[----:B------:R-:W-:-:S08]  /*1280*/  DFMA R16, -R12, R6, R14 ;  /* 0x000000060c10722b */ /* 0x000fd0000000010e */
        /* <DEDUP_REMOVED lines=8> */
.L_x_24:
[----:B------:R-:W-:Y:S05]  /*1310*/  BSYNC.RECONVERGENT B1 ;  /* 0x0000000000017941 */ /* 0x000fea0003800200 */
.L_x_23:
        /* <DEDUP_REMOVED lines=23> */
.L_x_26:
[----:B------:R-:W-:Y:S05]  /*1490*/  BSYNC.RECONVERGENT B1 ;  /* 0x0000000000017941 */ /* 0x000fea0003800200 */
.L_x_25:
        /* <DEDUP_REMOVED lines=23> */
.L_x_28:
[----:B------:R-:W-:Y:S05]  /*1610*/  BSYNC.RECONVERGENT B1 ;  /* 0x0000000000017941 */ /* 0x000fea0003800200 */
.L_x_27:
        /* <DEDUP_REMOVED lines=23> */
.L_x_30:
[----:B------:R-:W-:Y:S05]  /*1790*/  BSYNC.RECONVERGENT B1 ;  /* 0x0000000000017941 */ /* 0x000fea0003800200 */
.L_x_29:
        /* <DEDUP_REMOVED lines=23> */
.L_x_32:
[----:B------:R-:W-:Y:S05]  /*1910*/  BSYNC.RECONVERGENT B1 ;  /* 0x0000000000017941 */ /* 0x000fea0003800200 */
.L_x_31:
        /* <DEDUP_REMOVED lines=23> */
.L_x_34:
[----:B------:R-:W-:Y:S05]  /*1a90*/  BSYNC.RECONVERGENT B1 ;  /* 0x0000000000017941 */ /* 0x000fea0003800200 */
.L_x_33:
        /* <DEDUP_REMOVED lines=23> */
.L_x_36:
[----:B------:R-:W-:Y:S05]  /*1c10*/  BSYNC.RECONVERGENT B1 ;  /* 0x0000000000017941 */ /* 0x000fea0003800200 */
.L_x_35:
[----:B------:R3:W-:Y:S01]  /*1c20*/  STG.E.64 desc[UR6][R20.64+0x18], R6 ;  /* 0x0000180614007986 */ /* 0x0007e2000c101b06 */
[----:B------:R-:W-:-:S05]  /*1c30*/  IADD3 R0, P0, PT, R20, 0x40, RZ ;  /* 0x0000004014007810 */ /* 0x000fca0007f1e0ff */
[----:B------:R-:W-:Y:S01]  /*1c40*/  IMAD.X R5, RZ, RZ, R21, P0 ;  /* 0x000000ffff057224 */ /* 0x000fe200000e0615 */
[----:B------:R-:W-:Y:S07]  /*1c50*/  @P1 BRA `(.L_x_37) ;  /* 0xfffffff000e41947 */ /* 0x000fee000383ffff */
.L_x_20:
[----:B------:R-:W-:-:S13]  /*1c60*/  ISETP.NE.AND P0, PT, R22, RZ, PT ;  /* 0x000000ff1600720c */ /* 0x000fda0003f05270 */
[----:B------:R-:W-:Y:S05]  /*1c70*/  @!P0 EXIT ;  /* 0x000000000000894d */ /* 0x000fea0003800000 */
[----:B------:R-:W4:Y:S01]  /*1c80*/  LDCU UR4, c[0x0][0x3a4] ;  /* 0x00007480ff0477ac */ /* 0x000f220008000800 */
[----:B------:R-:W-:Y:S01]  /*1c90*/  ISETP.GE.U32.AND P0, PT, R22, 0x4, PT ;  /* 0x000000041600780c */ /* 0x000fe20003f06070 */
[----:B----4-:R-:W-:-:S12]  /*1ca0*/  ULOP3.LUT UR4, UR4, 0x3, URZ, 0xc0, !UPT ;  /* 0x0000000304047892 */ /* 0x010fd8000f8ec0ff */
[----:B------:R-:W-:Y:S05]  /*1cb0*/  @!P0 BRA `(.L_x_38) ;  /* 0x0000000400a48947 */ /* 0x000fea0003800000 */
[----:B------:R-:W4:Y:S01]  /*1cc0*/  LDG.E R12, desc[UR6][R8.64] ;  /* 0x00000006080c7981 */ /* 0x000f22000c1e1900 */
[----:B------:R-:W5:Y:S01]  /*1cd0*/  LDC.64 R22, c[0x0][0x388] ;  /* 0x0000e200ff167b82 */ /* 0x000f620000000a00 */
[----:B------:R-:W-:-:S04]  /*1ce0*/  IMAD.IADD R5, R4, 0x1, R3 ;  /* 0x0000000104057824 */ /* 0x000fc800078e0203 */
[----:B-----5:R-:W-:-:S05]  /*1cf0*/  IMAD.WIDE.U32 R22, R5, 0x8, R22 ;  /* 0x0000000805167825 */ /* 0x020fca00078e0016 */
[----:B-12---:R-:W2:Y:S01]  /*1d00*/  LDG.E.64 R14, desc[UR6][R22.64] ;  /* 0x00000006160e7981 */ /* 0x006ea2000c1e1b00 */
[----:B---3--:R-:W-:Y:S01]  /*1d10*/  IMAD.MOV.U32 R6, RZ, RZ, 0x1 ;  /* 0x00000001ff067424 */ /* 0x008fe200078e00ff */
[----:B------:R-:W-:Y:S01]  /*1d20*/  BSSY.RECONVERGENT B1, `(.L_x_39) ;  /* 0x0000013000017945 */ /* 0x000fe20003800200 */
[----:B----4-:R-:W1:Y:S08]  /*1d30*/  I2F.F64 R12, R12 ;  /* 0x0000000c000c7312 */ /* 0x010e700000201c00 */
[----:B-1----:R-:W1:Y:S01]  /*1d40*/  MUFU.RCP64H R7, R13 ;  /* 0x0000000d00077308 */ /* 0x002e620000001800 */
[----:B--2---:R-:W-:Y:S01]  /*1d50*/  FSETP.GEU.AND P1, PT, |R15|, 6.5827683646048100446e-37, PT ;  /* 0x036000000f00780b */ /* 0x004fe20003f2e200 */
        /* <DEDUP_REMOVED lines=15> */
.L_x_40:
[----:B------:R-:W-:Y:S05]  /*1e50*/  BSYNC.RECONVERGENT B1 ;  /* 0x0000000000017941 */ /* 0x000fea0003800200 */
.L_x_39:
[----:B------:R0:W-:Y:S01]  /*1e60*/  STG.E.64 desc[UR6][R22.64], R6 ;  /* 0x0000000616007986 */ /* 0x0001e2000c101b06 */
[----:B------:R-:W1:Y:S03]  /*1e70*/  LDCU.64 UR8, c[0x0][0x388] ;  /* 0x00007100ff0877ac */ /* 0x000e660008000a00 */
[----:B------:R-:W2:Y:S01]  /*1e80*/  LDG.E R12, desc[UR6][R8.64] ;  /* 0x00000006080c7981 */ /* 0x000ea2000c1e1900 */
[----:B------:R-:W-:-:S05]  /*1e90*/  IADD3 R0, P0, PT, R4, R3, RZ ;  /* 0x0000000304007210 */ /* 0x000fca0007f1e0ff */
[----:B------:R-:W-:Y:S01]  /*1ea0*/  IMAD.X R5, RZ, RZ, RZ, P0 ;  /* 0x000000ffff057224 */ /* 0x000fe200000e06ff */
[----:B-1----:R-:W-:-:S04]  /*1eb0*/  LEA R20, P0, R0, UR8, 0x3 ;  /* 0x0000000800147c11 */ /* 0x002fc8000f8018ff */
[----:B------:R-:W-:-:S05]  /*1ec0*/  LEA.HI.X R21, R0, UR9, R5, 0x3, P0 ;  /* 0x0000000900157c11 */ /* 0x000fca00080f1c05 */
[----:B------:R-:W3:Y:S01]  /*1ed0*/  LDG.E.64 R14, desc[UR6][R20.64+0x8] ;  /* 0x00000806140e7981 */ /* 0x000ee2000c1e1b00 */
[----:B------:R-:W-:Y:S01]  /*1ee0*/  IMAD.MOV.U32 R10, RZ, RZ, 0x1 ;  /* 0x00000001ff0a7424 */ /* 0x000fe200078e00ff */
[----:B------:R-:W-:Y:S01]  /*1ef0*/  BSSY.RECONVERGENT B1, `(.L_x_41) ;  /* 0x0000013000017945 */ /* 0x000fe20003800200 */
[----:B--2---:R-:W1:Y:S08]  /*1f00*/  I2F.F64 R12, R12 ;  /* 0x0000000c000c7312 */ /* 0x004e700000201c00 */
[----:B-1----:R-:W0:Y:S01]  /*1f10*/  MUFU.RCP64H R11, R13 ;  /* 0x0000000d000b7308 */ /* 0x002e220000001800 */
[----:B---3--:R-:W-:Y:S01]  /*1f20*/  FSETP.GEU.AND P1, PT, |R15|, 6.5827683646048100446e-37, PT ;  /* 0x036000000f00780b */ /* 0x008fe20003f2e200 */
[----:B0-----:R-:W-:-:S08]  /*1f30*/  DFMA R6, -R12, R10, 1 ;  /* 0x3ff000000c06742b */ /* 0x001fd0000000010a */
[----:B------:R-:W-:-:S08]  /*1f40*/  DFMA R6, R6, R6, R6 ;  /* 0x000000060606722b */ /* 0x000fd00000000006 */
[----:B------:R-:W-:-:S08]  /*1f50*/  DFMA R6, R10, R6, R10 ;  /* 0x000000060a06722b */ /* 0x000fd0000000000a */
[----:B------:R-:W-:-:S08]  /*1f60*/  DFMA R10, -R12, R6, 1 ;  /* 0x3ff000000c0a742b */ /* 0x000fd00000000106 */
[----:B------:R-:W-:-:S08]  /*1f70*/  DFMA R6, R6, R10, R6 ;  /* 0x0000000a0606722b */ /* 0x000fd00000000006 */
[----:B------:R-:W-:-:S08]  /*1f80*/  DMUL R10, R14, R6 ;  /* 0x000000060e0a7228 */ /* 0x000fd00000000000 */
        /* <DEDUP_REMOVED lines=9> */
.L_x_42:
[----:B------:R-:W-:Y:S05]  /*2020*/  BSYNC.RECONVERGENT B1 ;  /* 0x0000000000017941 */ /* 0x000fea0003800200 */
.L_x_41:
        /* <DEDUP_REMOVED lines=23> */
.L_x_44:
[----:B------:R-:W-:Y:S05]  /*21a0*/  BSYNC.RECONVERGENT B1 ;  /* 0x0000000000017941 */ /* 0x000fea0003800200 */
.L_x_43:
        /* <DEDUP_REMOVED lines=23> */
.L_x_46:
[----:B------:R-:W-:Y:S05]  /*2320*/  BSYNC.RECONVERGENT B1 ;  /* 0x0000000000017941 */ /* 0x000fea0003800200 */
.L_x_45:
[----:B------:R4:W-:Y:S01]  /*2330*/  STG.E.64 desc[UR6][R20.64+0x18], R6 ;  /* 0x0000180614007986 */ /* 0x0009e2000c101b06 */
[----:B------:R-:W-:-:S07]  /*2340*/  VIADD R3, R3, 0x4 ;  /* 0x0000000403037836 */ /* 0x000fce0000000000 */
.L_x_38:
[----:B------:R-:W-:-:S13]  /*2350*/  ISETP.NE.AND P0, PT, RZ, UR4, PT ;  /* 0x00000004ff007c0c */ /* 0x000fda000bf05270 */
[----:B------:R-:W-:Y:S05]  /*2360*/  @!P0 EXIT ;  /* 0x000000000000894d */ /* 0x000fea0003800000 */
[----:B------:R-:W-:-:S09]  /*2370*/  UISETP.NE.AND UP0, UPT, UR4, 0x1, UPT ;  /* 0x000000010400788c */ /* 0x000fd2000bf05270 */
[----:B------:R-:W-:Y:S05]  /*2380*/  BRA.U !UP0, `(.L_x_47) ;  /* 0x0000000108e47547 */ /* 0x000fea000b800000 */
[----:B------:R-:W5:Y:S01]  /*2390*/  LDG.E R12, desc[UR6][R8.64] ;  /* 0x00000006080c7981 */ /* 0x000f62000c1e1900 */
[----:B------:R-:W0:Y:S01]  /*23a0*/  LDC.64 R22, c[0x0][0x388] ;  /* 0x0000e200ff167b82 */ /* 0x000e220000000a00 */
[----:B------:R-:W-:-:S04]  /*23b0*/  IMAD.IADD R5, R4, 0x1, R3 ;  /* 0x0000000104057824 */ /* 0x000fc800078e0203 */
[----:B0-----:R-:W-:-:S05]  /*23c0*/  IMAD.WIDE.U32 R22, R5, 0x8, R22 ;  /* 0x0000000805167825 */ /* 0x001fca00078e0016 */
[----:B-12---:R-:W2:Y:S01]  /*23d0*/  LDG.E.64 R14, desc[UR6][R22.64] ;  /* 0x00000006160e7981 */ /* 0x006ea2000c1e1b00 */
[----:B---34-:R-:W-:Y:S01]  /*23e0*/  IMAD.MOV.U32 R6, RZ, RZ, 0x1 ;  /* 0x00000001ff067424 */ /* 0x018fe200078e00ff */
[----:B------:R-:W-:Y:S01]  /*23f0*/  BSSY.RECONVERGENT B1, `(.L_x_48) ;  /* 0x0000013000017945 */ /* 0x000fe20003800200 */
[----:B-----5:R-:W0:Y:S08]  /*2400*/  I2F.F64 R12, R12 ;  /* 0x0000000c000c7312 */ /* 0x020e300000201c00 */
[----:B0-----:R-:W0:Y:S01]  /*2410*/  MUFU.RCP64H R7, R13 ;  /* 0x0000000d00077308 */ /* 0x001e220000001800 */
[----:B--2---:R-:W-:Y:S01]  /*2420*/  FSETP.GEU.AND P1, PT, |R15|, 6.5827683646048100446e-37, PT ;  /* 0x036000000f00780b */ /* 0x004fe20003f2e200 */
        /* <DEDUP_REMOVED lines=15> */
.L_x_49:
[----:B------:R-:W-:Y:S05]  /*2520*/  BSYNC.RECONVERGENT B1 ;  /* 0x0000000000017941 */ /* 0x000fea0003800200 */
.L_x_48:
        /* <DEDUP_REMOVED lines=28> */
.L_x_51:
[----:B------:R-:W-:Y:S05]  /*26f0*/  BSYNC.RECONVERGENT B1 ;  /* 0x0000000000017941 */ /* 0x000fea0003800200 */
.L_x_50:
[----:B------:R0:W-:Y:S01]  /*2700*/  STG.E.64 desc[UR6][R20.64+0x8], R6 ;  /* 0x0000080614007986 */ /* 0x0001e2000c101b06 */
[----:B------:R-:W-:-:S07]  /*2710*/  VIADD R3, R3, 0x2 ;  /* 0x0000000203037836 */ /* 0x000fce0000000000 */
.L_x_47:
[----:B------:R-:W5:Y:S02]  /*2720*/  LDC R0, c[0x0][0x3a4] ;  /* 0x0000e900ff007b82 */ /* 0x000f640000000800 */
[----:B-----5:R-:W-:-:S04]  /*2730*/  LOP3.LUT R0, R0, 0x1, RZ, 0xc0, !PT ;  /* 0x0000000100007812 */ /* 0x020fc800078ec0ff */
[----:B------:R-:W-:-:S13]  /*2740*/  ISETP.NE.U32.AND P0, PT, R0, 0x1, PT ;  /* 0x000000010000780c */ /* 0x000fda0003f05070 */
[----:B------:R-:W-:Y:S05]  /*2750*/  @P0 EXIT ;  /* 0x000000000000094d */ /* 0x000fea0003800000 */
[----:B------:R-:W5:Y:S01]  /*2760*/  LDG.E R12, desc[UR6][R8.64] ;  /* 0x00000006080c7981 */ /* 0x000f62000c1e1900 */
[----:B0--34-:R-:W0:Y:S01]  /*2770*/  LDC.64 R20, c[0x0][0x388] ;  /* 0x0000e200ff147b82 */ /* 0x019e220000000a00 */
[----:B------:R-:W-:-:S04]  /*2780*/  IMAD.IADD R3, R4, 0x1, R3 ;  /* 0x0000000104037824 */ /* 0x000fc800078e0203 */
[----:B0-----:R-:W-:-:S05]  /*2790*/  IMAD.WIDE.U32 R20, R3, 0x8, R20 ;  /* 0x0000000803147825 */ /* 0x001fca00078e0014 */
[----:B-12---:R-:W2:Y:S01]  /*27a0*/  LDG.E.64 R14, desc[UR6][R20.64] ;  /* 0x00000006140e7981 */ /* 0x006ea2000c1e1b00 */
[----:B------:R-:W-:Y:S01]  /*27b0*/  IMAD.MOV.U32 R2, RZ, RZ, 0x1 ;  /* 0x00000001ff027424 */ /* 0x000fe200078e00ff */
        /* <DEDUP_REMOVED lines=17> */
[----:B------:R-:W-:-:S07]  /*28d0*/  IMAD.MOV.U32 R3, RZ, RZ, R25 ;  /* 0x000000ffff037224 */ /* 0x000fce00078e0019 */
.L_x_53:
[----:B------:R-:W-:Y:S05]  /*28e0*/  BSYNC.RECONVERGENT B1 ;  /* 0x0000000000017941 */ /* 0x000fea0003800200 */
.L_x_52:
[----:B------:R-:W-:Y:S01]  /*28f0*/  STG.E.64 desc[UR6][R20.64], R2 ;  /* 0x0000000214007986 */ /* 0x000fe2000c101b06 */
[----:B------:R-:W-:Y:S05]  /*2900*/  EXIT ;  /* 0x000000000000794d */ /* 0x000fea0003800000 */
        .weak           $__internal_1_$__cuda_sm20_div_rn_f64_full
        .type           $__internal_1_$__cuda_sm20_div_rn_f64_full,@function
        .size           $__internal_1_$__cuda_sm20_div_rn_f64_full,(.L_x_61 - $__internal_1_$__cuda_sm20_div_rn_f64_full)
$__internal_1_$__cuda_sm20_div_rn_f64_full:
[C---:B------:R-:W-:Y:S01]  /*2910*/  FSETP.GEU.AND P0, PT, |R13|.reuse, 1.469367938527859385e-39, PT ;  /* 0x001000000d00780b */ /* 0x040fe20003f0e200 */
[----:B------:R-:W-:Y:S01]  /*2920*/  IMAD.MOV.U32 R16, RZ, RZ, 0x1 ;  /* 0x00000001ff107424 */ /* 0x000fe200078e00ff */
[----:B------:R-:W-:Y:S01]  /*2930*/  LOP3.LUT R10, R13, 0x800fffff, RZ, 0xc0, !PT ;  /* 0x800fffff0d0a7812 */ /* 0x000fe200078ec0ff */
[----:B------:R-:W-:Y:S01]  /*2940*/  IMAD.MOV.U32 R0, RZ, RZ, 0x1ca00000 ;  /* 0x1ca00000ff007424 */ /* 0x000fe200078e00ff */
[C---:B------:R-:W-:Y:S01]  /*2950*/  FSETP.GEU.AND P3, PT, |R15|.reuse, 1.469367938527859385e-39, PT ;  /* 0x001000000f00780b */ /* 0x040fe20003f6e200 */
[----:B------:R-:W-:Y:S01]  /*2960*/  BSSY.RECONVERGENT B0, `(.L_x_54) ;  /* 0x0000052000007945 */ /* 0x000fe20003800200 */
[----:B------:R-:W-:Y:S01]  /*2970*/  LOP3.LUT R11, R10, 0x3ff00000, RZ, 0xfc, !PT ;  /* 0x3ff000000a0b7812 */ /* 0x000fe200078efcff */
[----:B------:R-:W-:Y:S01]  /*2980*/  IMAD.MOV.U32 R10, RZ, RZ, R12 ;  /* 0x000000ffff0a7224 */ /* 0x000fe200078e000c */
[----:B------:R-:W-:Y:S02]  /*2990*/  LOP3.LUT R2, R15, 0x7ff00000, RZ, 0xc0, !PT ;  /* 0x7ff000000f027812 */ /* 0x000fe400078ec0ff */
[----:B------:R-:W-:-:S03]  /*29a0*/  LOP3.LUT R5, R13, 0x7ff00000, RZ, 0xc0, !PT ;  /* 0x7ff000000d057812 */ /* 0x000fc600078ec0ff */
[----:B------:R-:W-:Y:S01]  /*29b0*/  @!P0 DMUL R10, R12, 8.98846567431157953865e+307 ;  /* 0x7fe000000c0a8828 */ /* 0x000fe20000000000 */
[----:B------:R-:W-:-:S03]  /*29c0*/  ISETP.GE.U32.AND P2, PT, R2, R5, PT ;  /* 0x000000050200720c */ /* 0x000fc60003f46070 */
[----:B------:R-:W-:Y:S01]  /*29d0*/  @!P3 LOP3.LUT R7, R13, 0x7ff00000, RZ, 0xc0, !PT ;  /* 0x7ff000000d07b812 */ /* 0x000fe200078ec0ff */
[----:B------:R-:W-:Y:S01]  /*29e0*/  @!P3 IMAD.MOV.U32 R24, RZ, RZ, RZ ;  /* 0x000000ffff18b224 */ /* 0x000fe200078e00ff */
[----:B------:R-:W0:Y:S02]  /*29f0*/  MUFU.RCP64H R17, R11 ;  /* 0x0000000b00117308 */ /* 0x000e240000001800 */
[----:B------:R-:W-:Y:S02]  /*2a00*/  @!P3 ISETP.GE.U32.AND P4, PT, R2, R7, PT ;  /* 0x000000070200b20c */ /* 0x000fe40003f86070 */
[----:B------:R-:W-:Y:S02]  /*2a10*/  @!P0 LOP3.LUT R5, R11, 0x7ff00000, RZ, 0xc0, !PT ;  /* 0x7ff000000b058812 */ /* 0x000fe400078ec0ff */
[----:B------:R-:W-:-:S04]  /*2a20*/  @!P3 SEL R7, R0, 0x63400000, !P4 ;  /* 0x634000000007b807 */ /* 0x000fc80006000000 */
[----:B------:R-:W-:-:S04]  /*2a30*/  @!P3 LOP3.LUT R7, R7, 0x80000000, R15, 0xf8, !PT ;  /* 0x800000000707b812 */ /* 0x000fc800078ef80f */
[----:B------:R-:W-:Y:S01]  /*2a40*/  @!P3 LOP3.LUT R25, R7, 0x100000, RZ, 0xfc, !PT ;  /* 0x001000000719b812 */ /* 0x000fe200078efcff */
[----:B------:R-:W-:Y:S01]  /*2a50*/  IMAD.MOV.U32 R7, RZ, RZ, R2 ;  /* 0x000000ffff077224 */ /* 0x000fe200078e0002 */
[----:B0-----:R-:W-:-:S08]  /*2a60*/  DFMA R18, R16, -R10, 1 ;  /* 0x3ff000001012742b */ /* 0x001fd0000000080a */
[----:B------:R-:W-:-:S08]  /*2a70*/  DFMA R18, R18, R18, R18 ;  /* 0x000000121212722b */ /* 0x000fd00000000012 */
[----:B------:R-:W-:Y:S01]  /*2a80*/  DFMA R18, R16, R18, R16 ;  /* 0x000000121012722b */ /* 0x000fe20000000010 */
[----:B------:R-:W-:Y:S01]  /*2a90*/  SEL R17, R0, 0x63400000, !P2 ;  /* 0x6340000000117807 */ /* 0x000fe20005000000 */
[----:B------:R-:W-:-:S03]  /*2aa0*/  IMAD.MOV.U32 R16, RZ, RZ, R14 ;  /* 0x000000ffff107224 */ /* 0x000fc600078e000e */
[----:B------:R-:W-:-:S03]  /*2ab0*/  LOP3.LUT R17, R17, 0x800fffff, R15, 0xf8, !PT ;  /* 0x800fffff11117812 */ /* 0x000fc600078ef80f */
[----:B------:R-:W-:-:S03]  /*2ac0*/  DFMA R26, R18, -R10, 1 ;  /* 0x3ff00000121a742b */ /* 0x000fc6000000080a */
[----:B------:R-:W-:-:S05]  /*2ad0*/  @!P3 DFMA R16, R16, 2, -R24 ;  /* 0x400000001010b82b */ /* 0x000fca0000000818 */
[----:B------:R-:W-:-:S05]  /*2ae0*/  DFMA R26, R18, R26, R18 ;  /* 0x0000001a121a722b */ /* 0x000fca0000000012 */
[----:B------:R-:W-:-:S03]  /*2af0*/  @!P3 LOP3.LUT R7, R17, 0x7ff00000, RZ, 0xc0, !PT ;  /* 0x7ff000001107b812 */ /* 0x000fc600078ec0ff */
[----:B------:R-:W-:-:S08]  /*2b00*/  DMUL R24, R26, R16 ;  /* 0x000000101a187228 */ /* 0x000fd00000000000 */
[----:B------:R-:W-:-:S08]  /*2b10*/  DFMA R18, R24, -R10, R16 ;  /* 0x8000000a1812722b */ /* 0x000fd00000000010 */
[----:B------:R-:W-:Y:S01]  /*2b20*/  DFMA R18, R26, R18, R24 ;  /* 0x000000121a12722b */ /* 0x000fe20000000018 */
[----:B------:R-:W-:Y:S02]  /*2b30*/  VIADD R24, R7, 0xffffffff ;  /* 0xffffffff07187836 */ /* 0x000fe40000000000 */
[----:B------:R-:W-:-:S03]  /*2b40*/  VIADD R25, R5, 0xffffffff ;  /* 0xffffffff05197836 */ /* 0x000fc60000000000 */
[----:B------:R-:W-:-:S04]  /*2b50*/  ISETP.GT.U32.AND P0, PT, R24, 0x7feffffe, PT ;  /* 0x7feffffe1800780c */ /* 0x000fc80003f04070 */
[----:B------:R-:W-:-:S13]  /*2b60*/  ISETP.GT.U32.OR P0, PT, R25, 0x7feffffe, P0 ;  /* 0x7feffffe1900780c */ /* 0x000fda0000704470 */
[----:B------:R-:W-:Y:S05]  /*2b70*/  @P0 BRA `(.L_x_55) ;  /* 0x00000000006c0947 */ /* 0x000fea0003800000 */
[----:B------:R-:W-:Y:S01]  /*2b80*/  LOP3.LUT R5, R13, 0x7ff00000, RZ, 0xc0, !PT ;  /* 0x7ff000000d057812 */ /* 0x000fe200078ec0ff */
[----:B------:R-:W-:-:S03]  /*2b90*/  IMAD.MOV.U32 R14, RZ, RZ, RZ ;  /* 0x000000ffff0e7224 */ /* 0x000fc600078e00ff */
[CC--:B------:R-:W-:Y:S02]  /*2ba0*/  VIADDMNMX R7, R2.reuse, -R5.reuse, 0xb9600000, !PT ;  /* 0xb960000002077446 */ /* 0x0c0fe40007800905 */
[----:B------:R-:W-:Y:S02]  /*2bb0*/  ISETP.GE.U32.AND P0, PT, R2, R5, PT ;  /* 0x000000050200720c */ /* 0x000fe40003f06070 */
[----:B------:R-:W-:Y:S02]  /*2bc0*/  VIMNMX R7, PT, PT, R7, 0x46a00000, PT ;  /* 0x46a0000007077848 */ /* 0x000fe40003fe0100 */
[----:B------:R-:W-:-:S05]  /*2bd0*/  SEL R0, R0, 0x63400000, !P0 ;  /* 0x6340000000007807 */ /* 0x000fca0004000000 */
[----:B------:R-:W-:-:S04]  /*2be0*/  IMAD.IADD R0, R7, 0x1, -R0 ;  /* 0x0000000107007824 */ /* 0x000fc800078e0a00 */
[----:B------:R-:W-:-:S06]  /*2bf0*/  VIADD R15, R0, 0x7fe00000 ;  /* 0x7fe00000000f7836 */ /* 0x000fcc0000000000 */
[----:B------:R-:W-:-:S10]  /*2c00*/  DMUL R24, R18, R14 ;  /* 0x0000000e12187228 */ /* 0x000fd40000000000 */
[----:B------:R-:W-:-:S13]  /*2c10*/  FSETP.GTU.AND P0, PT, |R25|, 1.469367938527859385e-39, PT ;  /* 0x001000001900780b */ /* 0x000fda0003f0c200 */
[----:B------:R-:W-:Y:S05]  /*2c20*/  @P0 BRA `(.L_x_56) ;  /* 0x0000000000940947 */ /* 0x000fea0003800000 */
[----:B------:R-:W-:Y:S01]  /*2c30*/  DFMA R10, R18, -R10, R16 ;  /* 0x8000000a120a722b */ /* 0x000fe20000000010 */
[----:B------:R-:W-:-:S09]  /*2c40*/  IMAD.MOV.U32 R14, RZ, RZ, RZ ;  /* 0x000000ffff0e7224 */ /* 0x000fd200078e00ff */
[C---:B------:R-:W-:Y:S02]  /*2c50*/  FSETP.NEU.AND P0, PT, R11.reuse, RZ, PT ;  /* 0x000000ff0b00720b */ /* 0x040fe40003f0d000 */
[----:B------:R-:W-:-:S04]  /*2c60*/  LOP3.LUT R13, R11, 0x80000000, R13, 0x48, !PT ;  /* 0x800000000b0d7812 */ /* 0x000fc800078e480d */
[----:B------:R-:W-:-:S07]  /*2c70*/  LOP3.LUT R15, R13, R15, RZ, 0xfc, !PT ;  /* 0x0000000f0d0f7212 */ /* 0x000fce00078efcff */
[----:B------:R-:W-:Y:S05]  /*2c80*/  @!P0 BRA `(.L_x_56) ;  /* 0x00000000007c8947 */ /* 0x000fea0003800000 */
[----:B------:R-:W-:Y:S01]  /*2c90*/  IMAD.MOV R11, RZ, RZ, -R0 ;  /* 0x000000ffff0b7224 */ /* 0x000fe200078e0a00 */
[----:B------:R-:W-:Y:S01]  /*2ca0*/  DMUL.RP R14, R18, R14 ;  /* 0x0000000e120e7228 */ /* 0x000fe20000008000 */
[----:B------:R-:W-:Y:S01]  /*2cb0*/  IMAD.MOV.U32 R10, RZ, RZ, RZ ;  /* 0x000000ffff0a7224 */ /* 0x000fe200078e00ff */
[----:B------:R-:W-:-:S05]  /*2cc0*/  IADD3 R5, PT, PT, -R0, -0x43300000, RZ ;  /* 0xbcd0000000057810 */ /* 0x000fca0007ffe1ff */
[----:B------:R-:W-:-:S03]  /*2cd0*/  DFMA R10, R24, -R10, R18 ;  /* 0x8000000a180a722b */ /* 0x000fc60000000012 */
[----:B------:R-:W-:-:S07]  /*2ce0*/  LOP3.LUT R13, R15, R13, RZ, 0x3c, !PT ;  /* 0x0000000d0f0d7212 */ /* 0x000fce00078e3cff */
[----:B------:R-:W-:-:S04]  /*2cf0*/  FSETP.NEU.AND P0, PT, |R11|, R5, PT ;  /* 0x000000050b00720b */ /* 0x000fc80003f0d200 */
[----:B------:R-:W-:Y:S02]  /*2d00*/  FSEL R24, R14, R24, !P0 ;  /* 0x000000180e187208 */ /* 0x000fe40004000000 */
[----:B------:R-:W-:Y:S01]  /*2d10*/  FSEL R25, R13, R25, !P0 ;  /* 0x000000190d197208 */ /* 0x000fe20004000000 */
[----:B------:R-:W-:Y:S06]  /*2d20*/  BRA `(.L_x_56) ;  /* 0x0000000000547947 */ /* 0x000fec0003800000 */
.L_x_55:
[----:B------:R-:W-:-:S14]  /*2d30*/  DSETP.NAN.AND P0, PT, R14, R14, PT ;  /* 0x0000000e0e00722a */ /* 0x000fdc0003f08000 */
[----:B------:R-:W-:Y:S05]  /*2d40*/  @P0 BRA `(.L_x_57) ;  /* 0x0000000000440947 */ /* 0x000fea0003800000 */
[----:B------:R-:W-:-:S14]  /*2d50*/  DSETP.NAN.AND P0, PT, R12, R12, PT ;  /* 0x0000000c0c00722a */ /* 0x000fdc0003f08000 */
[----:B------:R-:W-:Y:S05]  /*2d60*/  @P0 BRA `(.L_x_58) ;  /* 0x0000000000300947 */ /* 0x000fea0003800000 */
[----:B------:R-:W-:Y:S01]  /*2d70*/  ISETP.NE.AND P0, PT, R7, R5, PT ;  /* 0x000000050700720c */ /* 0x000fe20003f05270 */
[----:B------:R-:W-:Y:S02]  /*2d80*/  IMAD.MOV.U32 R24, RZ, RZ, 0x0 ;  /* 0x00000000ff187424 */ /* 0x000fe400078e00ff */
[----:B------:R-:W-:-:S10]  /*2d90*/  IMAD.MOV.U32 R25, RZ, RZ, -0x80000 ;  /* 0xfff80000ff197424 */ /* 0x000fd400078e00ff */
[----:B------:R-:W-:Y:S05]  /*2da0*/  @!P0 BRA `(.L_x_56) ;  /* 0x0000000000348947 */ /* 0x000fea0003800000 */
[----:B------:R-:W-:Y:S02]  /*2db0*/  ISETP.NE.AND P0, PT, R7, 0x7ff00000, PT ;  /* 0x7ff000000700780c */ /* 0x000fe40003f05270 */
[----:B------:R-:W-:Y:S02]  /*2dc0*/  LOP3.LUT R25, R15, 0x80000000, R13, 0x48, !PT ;  /* 0x800000000f197812 */ /* 0x000fe400078e480d */
[----:B------:R-:W-:-:S13]  /*2dd0*/  ISETP.EQ.OR P0, PT, R5, RZ, !P0 ;  /* 0x000000ff0500720c */ /* 0x000fda0004702670 */
[----:B------:R-:W-:Y:S01]  /*2de0*/  @P0 LOP3.LUT R0, R25, 0x7ff00000, RZ, 0xfc, !PT ;  /* 0x7ff0000019000812 */ /* 0x000fe200078efcff */
[----:B------:R-:W-:Y:S02]  /*2df0*/  @!P0 IMAD.MOV.U32 R24, RZ, RZ, RZ ;  /* 0x000000ffff188224 */ /* 0x000fe400078e00ff */
[----:B------:R-:W-:Y:S02]  /*2e00*/  @P0 IMAD.MOV.U32 R24, RZ, RZ, RZ ;  /* 0x000000ffff180224 */ /* 0x000fe400078e00ff */
[----:B------:R-:W-:Y:S01]  /*2e10*/  @P0 IMAD.MOV.U32 R25, RZ, RZ, R0 ;  /* 0x000000ffff190224 */ /* 0x000fe200078e0000 */
[----:B------:R-:W-:Y:S06]  /*2e20*/  BRA `(.L_x_56) ;  /* 0x0000000000147947 */ /* 0x000fec0003800000 */
.L_x_58:
[----:B------:R-:W-:Y:S01]  /*2e30*/  LOP3.LUT R25, R13, 0x80000, RZ, 0xfc, !PT ;  /* 0x000800000d197812 */ /* 0x000fe200078efcff */
[----:B------:R-:W-:Y:S01]  /*2e40*/  IMAD.MOV.U32 R24, RZ, RZ, R12 ;  /* 0x000000ffff187224 */ /* 0x000fe200078e000c */
[----:B------:R-:W-:Y:S06]  /*2e50*/  BRA `(.L_x_56) ;  /* 0x0000000000087947 */ /* 0x000fec0003800000 */
.L_x_57:
[----:B------:R-:W-:Y:S01]  /*2e60*/  LOP3.LUT R25, R15, 0x80000, RZ, 0xfc, !PT ;  /* 0x000800000f197812 */ /* 0x000fe200078efcff */
[----:B------:R-:W-:-:S07]  /*2e70*/  IMAD.MOV.U32 R24, RZ, RZ, R14 ;  /* 0x000000ffff187224 */ /* 0x000fce00078e000e */
.L_x_56:
[----:B------:R-:W-:Y:S05]  /*2e80*/  BSYNC.RECONVERGENT B0 ;  /* 0x0000000000007941 */ /* 0x000fea0003800200 */
.L_x_54:
[----:B------:R-:W-:Y:S02]  /*2e90*/  IMAD.MOV.U32 R7, RZ, RZ, 0x0 ;  /* 0x00000000ff077424 */ /* 0x000fe400078e00ff */
[----:B------:R-:W-:Y:S02]  /*2ea0*/  IMAD.MOV.U32 R2, RZ, RZ, R24 ;  /* 0x000000ffff027224 */ /* 0x000fe400078e0018 */
[----:B------:R-:W-:Y:S05]  /*2eb0*/  RET.REL.NODEC R6 `(_Z15updateCentroidsPdS_PiS0_iii) ;  /* 0xffffffd006507950 */ /* 0x000fea0003c3ffff */
.L_x_59:
        /* <DEDUP_REMOVED lines=12> */
.L_x_61:


//--------------------- .nv.shared.reserved.0     --------------------------
	.section	.nv.shared.reserved.0,"aw",@nobits
	.weak		__nv_reservedSMEM_offset_0_alias
	.size		__nv_reservedSMEM_offset_0_alias, 0, 64
	.other		__nv_reservedSMEM_offset_0_alias,@"STO_CUDA_RESERVED_SHARED STV_DEFAULT"
__nv_reservedSMEM_offset_0_alias:
	.zero		0
	.zero		64


//--------------------- .nv.constant0._Z5UDistiiiPdS_S_ --------------------------
	.section	.nv.constant0._Z5UDistiiiPdS_S_,"a",@progbits
	.sectionflags	@""
	.align	4
.nv.constant0._Z5UDistiiiPdS_S_:
	.zero		936


//--------------------- .nv.constant0._Z15updateCentroidsPdS_PiS0_iii --------------------------
	.section	.nv.constant0._Z15updateCentroidsPdS_PiS0_iii,"a",@progbits
	.sectionflags	@""
	.align	4
.nv.constant0._Z15updateCentroidsPdS_PiS0_iii:
	.zero		940


//--------------------- SYMBOLS --------------------------

	.type		.nv.reservedSmem.offset0,@object
	.size		.nv.reservedSmem.offset0,0x4
